	.target	sm_90a

	.elftype	@"ET_EXEC"


//--------------------- .note.nv.tkinfo           --------------------------
	.section	.note.nv.tkinfo,"",@"SHT_NOTE"
	.sectionflags	@"SHF_NOTE_NV_TKINFO"
	.tkinfo
        /*0018*/ 	.word	0x00000002
        /*0030*/ 	.string	""
        /*0030*/ 	.string	"ptxas"
        /*0030*/ 	.string	"Cuda compilation tools, release 13.0, V13.0.88"
        /*0030*/ 	.string	"Build cuda_13.0.r13.0/compiler.36424714_0"
        /*0030*/ 	.string	"-arch sm_90a -m 64 "



//--------------------- .note.nv.cuinfo           --------------------------
	.section	.note.nv.cuinfo,"",@"SHT_NOTE"
	.sectionflags	@"SHF_NOTE_NV_CUINFO"
        /*0018*/ 	.short	0x0002
        /*001a*/ 	.short	0x005a
        /*001c*/ 	.short	0x0082
	.zero		2


//--------------------- .nv.info                  --------------------------
	.section	.nv.info,"",@"SHT_CUDA_INFO"
	.align	4


	//----- nvinfo : EIATTR_REGCOUNT
	.align		4
        /*0000*/ 	.byte	0x04, 0x2f
        /*0002*/ 	.short	(.L_12 - .L_11)
	.align		4
.L_11:
        /*0004*/ 	.word	index@(_ZN7cutlass13device_kernelINS_4gemm6kernel13GemmUniversalIN4cute5tupleIJiiiiEEENS1_10collective13CollectiveMmaINS1_37MainloopSm90TmaGmmaWarpSpecializedFP8ILi13ENS5_IJNS4_1CILi2EEENSA_ILi1EEESC_EEENS1_35KernelTmaWarpSpecializedCooperativeEEENS5_IJNSA_ILi512EEENSA_ILi16EEENSA_ILi32EEEEEENS_12float_e4m3_tENS5_IJlSC_lEEESK_SL_NS4_8TiledMMAINS4_8MMA_AtomIJNS4_4SM904GMMA30MMA_64x16x32_F32E4M3E4M3_SS_TNILNSP_7ScaleInE1ELSR_1EEEEEENS4_6LayoutISD_NS5_IJSC_NSA_ILi0EEESV_EEEEENS5_IJNS4_10UnderscoreESY_SY_EEEEENS4_13SM90_TMA_LOADENS4_14ComposedLayoutINS4_7SwizzleILi1ELi4ELi3EEENS4_18smem_ptr_flag_bitsILi8EEENSU_INS5_IJNSA_ILi8EEESI_EEENS5_IJSI_SC_EEEEEEEvNS4_8identityENS4_23SM90_TMA_LOAD_MULTICASTES1B_vS1C_EENS_8epilogue10collective6detail29Sm90TmaWarpSpecializedAdapterINS1G_15DefaultEpilogueISK_SL_SL_NS1F_6thread17LinearCombinationISK_Li1EffLNS1K_9ScaleType4KindE0ELNS_15FloatRoundStyleE2ESK_EENS1_15EpilogueDefaultEEEEEvvEEEEvNT_6ParamsE)
        /*0008*/ 	.word	0x000000a8


	//----- nvinfo : EIATTR_FRAME_SIZE
	.align		4
.L_12:
        /*000c*/ 	.byte	0x04, 0x11
        /*000e*/ 	.short	(.L_14 - .L_13)
	.align		4
.L_13:
        /*0010*/ 	.word	index@(_ZN7cutlass13device_kernelINS_4gemm6kernel13GemmUniversalIN4cute5tupleIJiiiiEEENS1_10collective13CollectiveMmaINS1_37MainloopSm90TmaGmmaWarpSpecializedFP8ILi13ENS5_IJNS4_1CILi2EEENSA_ILi1EEESC_EEENS1_35KernelTmaWarpSpecializedCooperativeEEENS5_IJNSA_ILi512EEENSA_ILi16EEENSA_ILi32EEEEEENS_12float_e4m3_tENS5_IJlSC_lEEESK_SL_NS4_8TiledMMAINS4_8MMA_AtomIJNS4_4SM904GMMA30MMA_64x16x32_F32E4M3E4M3_SS_TNILNSP_7ScaleInE1ELSR_1EEEEEENS4_6LayoutISD_NS5_IJSC_NSA_ILi0EEESV_EEEEENS5_IJNS4_10UnderscoreESY_SY_EEEEENS4_13SM90_TMA_LOADENS4_14ComposedLayoutINS4_7SwizzleILi1ELi4ELi3EEENS4_18smem_ptr_flag_bitsILi8EEENSU_INS5_IJNSA_ILi8EEESI_EEENS5_IJSI_SC_EEEEEEEvNS4_8identityENS4_23SM90_TMA_LOAD_MULTICASTES1B_vS1C_EENS_8epilogue10collective6detail29Sm90TmaWarpSpecializedAdapterINS1G_15DefaultEpilogueISK_SL_SL_NS1F_6thread17LinearCombinationISK_Li1EffLNS1K_9ScaleType4KindE0ELNS_15FloatRoundStyleE2ESK_EENS1_15EpilogueDefaultEEEEEvvEEEEvNT_6ParamsE)
        /*0014*/ 	.word	0x00000000


	//----- nvinfo : EIATTR_MIN_STACK_SIZE
	.align		4
.L_14:
        /*0018*/ 	.byte	0x04, 0x12
        /*001a*/ 	.short	(.L_16 - .L_15)
	.align		4
.L_15:
        /*001c*/ 	.word	index@(_ZN7cutlass13device_kernelINS_4gemm6kernel13GemmUniversalIN4cute5tupleIJiiiiEEENS1_10collective13CollectiveMmaINS1_37MainloopSm90TmaGmmaWarpSpecializedFP8ILi13ENS5_IJNS4_1CILi2EEENSA_ILi1EEESC_EEENS1_35KernelTmaWarpSpecializedCooperativeEEENS5_IJNSA_ILi512EEENSA_ILi16EEENSA_ILi32EEEEEENS_12float_e4m3_tENS5_IJlSC_lEEESK_SL_NS4_8TiledMMAINS4_8MMA_AtomIJNS4_4SM904GMMA30MMA_64x16x32_F32E4M3E4M3_SS_TNILNSP_7ScaleInE1ELSR_1EEEEEENS4_6LayoutISD_NS5_IJSC_NSA_ILi0EEESV_EEEEENS5_IJNS4_10UnderscoreESY_SY_EEEEENS4_13SM90_TMA_LOADENS4_14ComposedLayoutINS4_7SwizzleILi1ELi4ELi3EEENS4_18smem_ptr_flag_bitsILi8EEENSU_INS5_IJNSA_ILi8EEESI_EEENS5_IJSI_SC_EEEEEEEvNS4_8identityENS4_23SM90_TMA_LOAD_MULTICASTES1B_vS1C_EENS_8epilogue10collective6detail29Sm90TmaWarpSpecializedAdapterINS1G_15DefaultEpilogueISK_SL_SL_NS1F_6thread17LinearCombinationISK_Li1EffLNS1K_9ScaleType4KindE0ELNS_15FloatRoundStyleE2ESK_EENS1_15EpilogueDefaultEEEEEvvEEEEvNT_6ParamsE)
        /*0020*/ 	.word	0x00000000
.L_16:


//--------------------- .nv.compat                --------------------------
	.section	.nv.compat,"",@"SHT_CUDA_COMPAT_INFO"
	.align	4
        /*0000*/ 	.byte	0x02, 0x09, 0x01, 0x00, 0x02, 0x02, 0x04, 0x00, 0x02, 0x05, 0x05, 0x00, 0x03, 0x07, 0x01, 0x01
        /*0010*/ 	.byte	0x02, 0x03, 0x01, 0x00, 0x02, 0x06, 0x01, 0x00, 0x04, 0x0b, 0x08, 0x00, 0x00, 0x00, 0x00, 0x00
        /*0020*/ 	.byte	0x00, 0x00, 0x00, 0x00


//--------------------- .nv.info._ZN7cutlass13device_kernelINS_4gemm6kernel13GemmUniversalIN4cute5tupleIJiiiiEEENS1_10collective13CollectiveMmaINS1_37MainloopSm90TmaGmmaWarpSpecializedFP8ILi13ENS5_IJNS4_1CILi2EEENSA_ILi1EEESC_EEENS1_35KernelTmaWarpSpecializedCooperativeEEENS5_IJNSA_ILi512EEENSA_ILi16EEENSA_ILi32EEEEEENS_12float_e4m3_tENS5_IJlSC_lEEESK_SL_NS4_8TiledMMAINS4_8MMA_AtomIJNS4_4SM904GMMA30MMA_64x16x32_F32E4M3E4M3_SS_TNILNSP_7ScaleInE1ELSR_1EEEEEENS4_6LayoutISD_NS5_IJSC_NSA_ILi0EEESV_EEEEENS5_IJNS4_10UnderscoreESY_SY_EEEEENS4_13SM90_TMA_LOADENS4_14ComposedLayoutINS4_7SwizzleILi1ELi4ELi3EEENS4_18smem_ptr_flag_bitsILi8EEENSU_INS5_IJNSA_ILi8EEESI_EEENS5_IJSI_SC_EEEEEEEvNS4_8identityENS4_23SM90_TMA_LOAD_MULTICASTES1B_vS1C_EENS_8epilogue10collective6detail29Sm90TmaWarpSpecializedAdapterINS1G_15DefaultEpilogueISK_SL_SL_NS1F_6thread17LinearCombinationISK_Li1EffLNS1K_9ScaleType4KindE0ELNS_15FloatRoundStyleE2ESK_EENS1_15EpilogueDefaultEEEEEvvEEEEvNT_6ParamsE --------------------------
	.section	.nv.info._ZN7cutlass13device_kernelINS_4gemm6kernel13GemmUniversalIN4cute5tupleIJiiiiEEENS1_10collective13CollectiveMmaINS1_37MainloopSm90TmaGmmaWarpSpecializedFP8ILi13ENS5_IJNS4_1CILi2EEENSA_ILi1EEESC_EEENS1_35KernelTmaWarpSpecializedCooperativeEEENS5_IJNSA_ILi512EEENSA_ILi16EEENSA_ILi32EEEEEENS_12float_e4m3_tENS5_IJlSC_lEEESK_SL_NS4_8TiledMMAINS4_8MMA_AtomIJNS4_4SM904GMMA30MMA_64x16x32_F32E4M3E4M3_SS_TNILNSP_7ScaleInE1ELSR_1EEEEEENS4_6LayoutISD_NS5_IJSC_NSA_ILi0EEESV_EEEEENS5_IJNS4_10UnderscoreESY_SY_EEEEENS4_13SM90_TMA_LOADENS4_14ComposedLayoutINS4_7SwizzleILi1ELi4ELi3EEENS4_18smem_ptr_flag_bitsILi8EEENSU_INS5_IJNSA_ILi8EEESI_EEENS5_IJSI_SC_EEEEEEEvNS4_8identityENS4_23SM90_TMA_LOAD_MULTICASTES1B_vS1C_EENS_8epilogue10collective6detail29Sm90TmaWarpSpecializedAdapterINS1G_15DefaultEpilogueISK_SL_SL_NS1F_6thread17LinearCombinationISK_Li1EffLNS1K_9ScaleType4KindE0ELNS_15FloatRoundStyleE2ESK_EENS1_15EpilogueDefaultEEEEEvvEEEEvNT_6ParamsE,"",@"SHT_CUDA_INFO"
	.sectionflags	@""
	.align	4


	//----- nvinfo : EIATTR_CUDA_API_VERSION
	.align		4
        /*0000*/ 	.byte	0x04, 0x37
        /*0002*/ 	.short	(.L_18 - .L_17)
.L_17:
        /*0004*/ 	.word	0x00000082


	//----- nvinfo : EIATTR_KPARAM_INFO
	.align		4
.L_18:
        /*0008*/ 	.byte	0x04, 0x17
        /*000a*/ 	.short	(.L_20 - .L_19)
.L_19:
        /*000c*/ 	.word	0x00000000
        /*0010*/ 	.short	0x0000
        /*0012*/ 	.short	0x0070
        /*0014*/ 	.byte	0x00, 0xf0, 0x01, 0x10


	//----- nvinfo : EIATTR_SPARSE_MMA_MASK
	.align		4
.L_20:
        /*0018*/ 	.byte	0x03, 0x50
        /*001a*/ 	.short	0x0000


	//----- nvinfo : EIATTR_MAXREG_COUNT
	.align		4
        /*001c*/ 	.byte	0x03, 0x1b
        /*001e*/ 	.short	0x00a8


	//----- nvinfo : EIATTR_NUM_BARRIERS
	.align		4
        /*0020*/ 	.byte	0x02, 0x4c
        /*0022*/ 	.byte	0x01
	.zero		1


	//----- nvinfo : EIATTR_MERCURY_ISA_VERSION
	.align		4
        /*0024*/ 	.byte	0x03, 0x5f
        /*0026*/ 	.short	0x0101


	//----- nvinfo : EIATTR_INT_WARP_WIDE_INSTR_OFFSETS
	.align		4
        /*0028*/ 	.byte	0x04, 0x31
        /*002a*/ 	.short	(.L_22 - .L_21)


	//   ....[0]....
.L_21:
        /*002c*/ 	.word	0x000005b0


	//   ....[1]....
        /*0030*/ 	.word	0x00000650


	//   ....[2]....
        /*0034*/ 	.word	0x000007b0


	//----- nvinfo : EIATTR_COOP_GROUP_MASK_REGIDS
	.align		4
.L_22:
        /*0038*/ 	.byte	0x04, 0x29
        /*003a*/ 	.short	(.L_24 - .L_23)


	//   ....[0]....
.L_23:
        /*003c*/ 	.word	0xffffffff


	//   ....[1]....
        /*0040*/ 	.word	0xffffffff


	//   ....[2]....
        /*0044*/ 	.word	0xffffffff


	//   ....[3]....
        /*0048*/ 	.word	0xffffffff


	//   ....[4]....
        /*004c*/ 	.word	0xffffffff


	//   ....[5]....
        /*0050*/ 	.word	0xffffffff


	//----- nvinfo : EIATTR_COOP_GROUP_INSTR_OFFSETS
	.align		4
.L_24:
        /*0054*/ 	.byte	0x04, 0x28
        /*0056*/ 	.short	(.L_26 - .L_25)


	//   ....[0]....
.L_25:
        /*0058*/ 	.word	0x00000060


	//   ....[1]....
        /*005c*/ 	.word	0x00000070


	//   ....[2]....
        /*0060*/ 	.word	0x00000130


	//   ....[3]....
        /*0064*/ 	.word	0x00000420


	//   ....[4]....
        /*0068*/ 	.word	0x00000940


	//   ....[5]....
        /*006c*/ 	.word	0x00001450


	//----- nvinfo : EIATTR_REG_RECONFIG
	.align		4
.L_26:
        /*0070*/ 	.byte	0x01, 0x54
	.zero		2


	//----- nvinfo : EIATTR_MBARRIER_INSTR_OFFSETS
	.align		4
        /*0074*/ 	.byte	0x04, 0x39
        /*0076*/ 	.short	(.L_28 - .L_27)


	//   ....[0]....
.L_27:
        /*0078*/ 	.word	0x00000250
        /*007c*/ 	.word	0x000000ff
        /*0080*/ 	.word	0x00000000
        /*0084*/ 	.short	0x0100
        /*0086*/ 	.byte	0x08
	.zero		1


	//   ....[1]....
        /*0088*/ 	.word	0x00000260
        /*008c*/ 	.word	0x000000ff
        /*0090*/ 	.word	0x00000068
        /*0094*/ 	.short	0x0100
        /*0096*/ 	.byte	0x08
	.zero		1


	//   ....[2]....
        /*0098*/ 	.word	0x00000270
        /*009c*/ 	.word	0x000000ff
        /*00a0*/ 	.word	0x00000008
        /*00a4*/ 	.short	0x0100
        /*00a6*/ 	.byte	0x08
	.zero		1


	//   ....[3]....
        /*00a8*/ 	.word	0x00000280
        /*00ac*/ 	.word	0x000000ff
        /*00b0*/ 	.word	0x00000070
        /*00b4*/ 	.short	0x0100
        /*00b6*/ 	.byte	0x08
	.zero		1


	//   ....[4]....
        /*00b8*/ 	.word	0x00000290
        /*00bc*/ 	.word	0x000000ff
        /*00c0*/ 	.word	0x00000010
        /*00c4*/ 	.short	0x0100
        /*00c6*/ 	.byte	0x08
	.zero		1


	//   ....[5]....
        /*00c8*/ 	.word	0x000002a0
        /*00cc*/ 	.word	0x000000ff
        /*00d0*/ 	.word	0x00000078
        /*00d4*/ 	.short	0x0100
        /*00d6*/ 	.byte	0x08
	.zero		1


	//   ....[6]....
        /*00d8*/ 	.word	0x000002b0
        /*00dc*/ 	.word	0x000000ff
        /*00e0*/ 	.word	0x00000018
        /*00e4*/ 	.short	0x0100
        /*00e6*/ 	.byte	0x08
	.zero		1


	//   ....[7]....
        /*00e8*/ 	.word	0x000002c0
        /*00ec*/ 	.word	0x000000ff
        /*00f0*/ 	.word	0x00000080
        /*00f4*/ 	.short	0x0100
        /*00f6*/ 	.byte	0x08
	.zero		1


	//   ....[8]....
        /*00f8*/ 	.word	0x000002d0
        /*00fc*/ 	.word	0x000000ff
        /*0100*/ 	.word	0x00000020
        /*0104*/ 	.short	0x0100
        /*0106*/ 	.byte	0x08
	.zero		1


	//   ....[9]....
        /*0108*/ 	.word	0x000002e0
        /*010c*/ 	.word	0x000000ff
        /*0110*/ 	.word	0x00000088
        /*0114*/ 	.short	0x0100
        /*0116*/ 	.byte	0x08
	.zero		1


	//   ....[10]....
        /*0118*/ 	.word	0x000002f0
        /*011c*/ 	.word	0x000000ff
        /*0120*/ 	.word	0x00000028
        /*0124*/ 	.short	0x0100
        /*0126*/ 	.byte	0x08
	.zero		1


	//   ....[11]....
        /*0128*/ 	.word	0x00000300
        /*012c*/ 	.word	0x000000ff
        /*0130*/ 	.word	0x00000090
        /*0134*/ 	.short	0x0100
        /*0136*/ 	.byte	0x08
	.zero		1


	//   ....[12]....
        /*0138*/ 	.word	0x00000310
        /*013c*/ 	.word	0x000000ff
        /*0140*/ 	.word	0x00000030
        /*0144*/ 	.short	0x0100
        /*0146*/ 	.byte	0x08
	.zero		1


	//   ....[13]....
        /*0148*/ 	.word	0x00000320
        /*014c*/ 	.word	0x000000ff
        /*0150*/ 	.word	0x00000098
        /*0154*/ 	.short	0x0100
        /*0156*/ 	.byte	0x08
	.zero		1


	//   ....[14]....
        /*0158*/ 	.word	0x00000330
        /*015c*/ 	.word	0x000000ff
        /*0160*/ 	.word	0x00000038
        /*0164*/ 	.short	0x0100
        /*0166*/ 	.byte	0x08
	.zero		1


	//   ....[15]....
        /*0168*/ 	.word	0x00000340
        /*016c*/ 	.word	0x000000ff
        /*0170*/ 	.word	0x000000a0
        /*0174*/ 	.short	0x0100
        /*0176*/ 	.byte	0x08
	.zero		1


	//   ....[16]....
        /*0178*/ 	.word	0x00000350
        /*017c*/ 	.word	0x000000ff
        /*0180*/ 	.word	0x00000040
        /*0184*/ 	.short	0x0100
        /*0186*/ 	.byte	0x08
	.zero		1


	//   ....[17]....
        /*0188*/ 	.word	0x00000360
        /*018c*/ 	.word	0x000000ff
        /*0190*/ 	.word	0x000000a8
        /*0194*/ 	.short	0x0100
        /*0196*/ 	.byte	0x08
	.zero		1


	//   ....[18]....
        /*0198*/ 	.word	0x00000370
        /*019c*/ 	.word	0x000000ff
        /*01a0*/ 	.word	0x00000048
        /*01a4*/ 	.short	0x0100
        /*01a6*/ 	.byte	0x08
	.zero		1


	//   ....[19]....
        /*01a8*/ 	.word	0x00000380
        /*01ac*/ 	.word	0x000000ff
        /*01b0*/ 	.word	0x000000b0
        /*01b4*/ 	.short	0x0100
        /*01b6*/ 	.byte	0x08
	.zero		1


	//   ....[20]....
        /*01b8*/ 	.word	0x00000390
        /*01bc*/ 	.word	0x000000ff
        /*01c0*/ 	.word	0x00000050
        /*01c4*/ 	.short	0x0100
        /*01c6*/ 	.byte	0x08
	.zero		1


	//   ....[21]....
        /*01c8*/ 	.word	0x000003a0
        /*01cc*/ 	.word	0x000000ff
        /*01d0*/ 	.word	0x000000b8
        /*01d4*/ 	.short	0x0100
        /*01d6*/ 	.byte	0x08
	.zero		1


	//   ....[22]....
        /*01d8*/ 	.word	0x000003b0
        /*01dc*/ 	.word	0x000000ff
        /*01e0*/ 	.word	0x00000058
        /*01e4*/ 	.short	0x0100
        /*01e6*/ 	.byte	0x08
	.zero		1


	//   ....[23]....
        /*01e8*/ 	.word	0x000003c0
        /*01ec*/ 	.word	0x000000ff
        /*01f0*/ 	.word	0x000000c0
        /*01f4*/ 	.short	0x0100
        /*01f6*/ 	.byte	0x08
	.zero		1


	//   ....[24]....
        /*01f8*/ 	.word	0x000003d0
        /*01fc*/ 	.word	0x000000ff
        /*0200*/ 	.word	0x00000060
        /*0204*/ 	.short	0x0100
        /*0206*/ 	.byte	0x08
	.zero		1


	//   ....[25]....
        /*0208*/ 	.word	0x000003e0
        /*020c*/ 	.word	0x000000ff
        /*0210*/ 	.word	0x000000c8
        /*0214*/ 	.short	0x0100
        /*0216*/ 	.byte	0x08
	.zero		1


	//   ....[26]....
        /*0218*/ 	.word	0x00000850
        /*021c*/ 	.word	0x000000ff
        /*0220*/ 	.word	0x000000e0
        /*0224*/ 	.short	0x0100
        /*0226*/ 	.byte	0x06
	.zero		1


	//   ....[27]....
        /*0228*/ 	.word	0x000008e0
        /*022c*/ 	.word	0x000000ff
        /*0230*/ 	.word	0x000000e8
        /*0234*/ 	.short	0x0100
        /*0236*/ 	.byte	0x06
	.zero		1


	//   ....[28]....
        /*0238*/ 	.word	0x00001790
        /*023c*/ 	.word	0x000000ff
        /*0240*/ 	.word	0x00000000
        /*0244*/ 	.short	0x010a
        /*0246*/ 	.byte	0x07
	.zero		1


	//   ....[29]....
        /*0248*/ 	.word	0x000017f0
        /*024c*/ 	.word	0x000000ff
        /*0250*/ 	.word	0x00000000
        /*0254*/ 	.short	0x010a
        /*0256*/ 	.byte	0x07
	.zero		1


	//   ....[30]....
        /*0258*/ 	.word	0x00001e90
        /*025c*/ 	.word	0x000000ff
        /*0260*/ 	.word	0x00000000
        /*0264*/ 	.short	0x010a
        /*0266*/ 	.byte	0x0c
	.zero		1


	//   ....[31]....
        /*0268*/ 	.word	0x00001ed0
        /*026c*/ 	.word	0x000000ff
        /*0270*/ 	.word	0x00000000
        /*0274*/ 	.short	0x010a
        /*0276*/ 	.byte	0x0c
	.zero		1


	//   ....[32]....
        /*0278*/ 	.word	0x00002370
        /*027c*/ 	.word	0x0000000c
        /*0280*/ 	.word	0x00000000
        /*0284*/ 	.short	0x0101
        /*0286*/ 	.byte	0x3f
	.zero		1


	//   ....[33]....
        /*0288*/ 	.word	0x00002810
        /*028c*/ 	.word	0x0000000a
        /*0290*/ 	.word	0x00000000
        /*0294*/ 	.short	0x0101
        /*0296*/ 	.byte	0x3f
	.zero		1


	//   ....[34]....
        /*0298*/ 	.word	0x00007120
        /*029c*/ 	.word	0x00000014
        /*02a0*/ 	.word	0x00000068
        /*02a4*/ 	.short	0x010a
        /*02a6*/ 	.byte	0x3f
	.zero		1


	//   ....[35]....
        /*02a8*/ 	.word	0x00007480
        /*02ac*/ 	.word	0x00000008
        /*02b0*/ 	.word	0x000000e8
        /*02b4*/ 	.short	0x0101
        /*02b6*/ 	.byte	0x3f
	.zero		1


	//   ....[36]....
        /*02b8*/ 	.word	0x00007be0
        /*02bc*/ 	.word	0x00000007
        /*02c0*/ 	.word	0x00000000
        /*02c4*/ 	.short	0x010a
        /*02c6*/ 	.byte	0x3f
	.zero		1


	//   ....[37]....
        /*02c8*/ 	.word	0x00007c60
        /*02cc*/ 	.word	0x00000009
        /*02d0*/ 	.word	0x00000000
        /*02d4*/ 	.short	0x010a
        /*02d6*/ 	.byte	0x3f
	.zero		1


	//   ....[38]....
        /*02d8*/ 	.word	0x00007cf0
        /*02dc*/ 	.word	0x00000006
        /*02e0*/ 	.word	0x00000000
        /*02e4*/ 	.short	0x010a
        /*02e6*/ 	.byte	0x3f
	.zero		1


	//   ....[39]....
        /*02e8*/ 	.word	0x00007d80
        /*02ec*/ 	.word	0x00000009
        /*02f0*/ 	.word	0x00000000
        /*02f4*/ 	.short	0x010a
        /*02f6*/ 	.byte	0x3f
	.zero		1


	//   ....[40]....
        /*02f8*/ 	.word	0x00007e10
        /*02fc*/ 	.word	0x00000006
        /*0300*/ 	.word	0x00000000
        /*0304*/ 	.short	0x010a
        /*0306*/ 	.byte	0x3f
	.zero		1


	//   ....[41]....
        /*0308*/ 	.word	0x00007ea0
        /*030c*/ 	.word	0x00000009
        /*0310*/ 	.word	0x00000000
        /*0314*/ 	.short	0x010a
        /*0316*/ 	.byte	0x3f
	.zero		1


	//   ....[42]....
        /*0318*/ 	.word	0x00007f30
        /*031c*/ 	.word	0x00000006
        /*0320*/ 	.word	0x00000000
        /*0324*/ 	.short	0x010a
        /*0326*/ 	.byte	0x3f
	.zero		1


	//   ....[43]....
        /*0328*/ 	.word	0x00007fc0
        /*032c*/ 	.word	0x00000009
        /*0330*/ 	.word	0x00000000
        /*0334*/ 	.short	0x010a
        /*0336*/ 	.byte	0x3f
	.zero		1


	//   ....[44]....
        /*0338*/ 	.word	0x00008050
        /*033c*/ 	.word	0x00000006
        /*0340*/ 	.word	0x00000000
        /*0344*/ 	.short	0x010a
        /*0346*/ 	.byte	0x3f
	.zero		1


	//   ....[45]....
        /*0348*/ 	.word	0x000080e0
        /*034c*/ 	.word	0x00000009
        /*0350*/ 	.word	0x00000000
        /*0354*/ 	.short	0x010a
        /*0356*/ 	.byte	0x3f
	.zero		1


	//   ....[46]....
        /*0358*/ 	.word	0x00008170
        /*035c*/ 	.word	0x00000006
        /*0360*/ 	.word	0x00000000
        /*0364*/ 	.short	0x010a
        /*0366*/ 	.byte	0x3f
	.zero		1


	//   ....[47]....
        /*0368*/ 	.word	0x00008200
        /*036c*/ 	.word	0x00000009
        /*0370*/ 	.word	0x00000000
        /*0374*/ 	.short	0x010a
        /*0376*/ 	.byte	0x3f
	.zero		1


	//   ....[48]....
        /*0378*/ 	.word	0x00008290
        /*037c*/ 	.word	0x00000003
        /*0380*/ 	.word	0x00000000
        /*0384*/ 	.short	0x010a
        /*0386*/ 	.byte	0x3f
	.zero		1


	//   ....[49]....
        /*0388*/ 	.word	0x00008300
        /*038c*/ 	.word	0x0000000b
        /*0390*/ 	.word	0x00000000
        /*0394*/ 	.short	0x010a
        /*0396*/ 	.byte	0x3f
	.zero		1


	//   ....[50]....
        /*0398*/ 	.word	0x00008360
        /*039c*/ 	.word	0x0000000d
        /*03a0*/ 	.word	0x00000000
        /*03a4*/ 	.short	0x010a
        /*03a6*/ 	.byte	0x3f
	.zero		1


	//   ....[51]....
        /*03a8*/ 	.word	0x00008430
        /*03ac*/ 	.word	0x00000014
        /*03b0*/ 	.word	0x00000068
        /*03b4*/ 	.short	0x010a
        /*03b6*/ 	.byte	0x3f
	.zero		1


	//   ....[52]....
        /*03b8*/ 	.word	0x00008500
        /*03bc*/ 	.word	0x00000007
        /*03c0*/ 	.word	0x00000000
        /*03c4*/ 	.short	0x010a
        /*03c6*/ 	.byte	0x3f
	.zero		1


	//   ....[53]....
        /*03c8*/ 	.word	0x00008550
        /*03cc*/ 	.word	0x00000009
        /*03d0*/ 	.word	0x00000000
        /*03d4*/ 	.short	0x010a
        /*03d6*/ 	.byte	0x3f
	.zero		1


	//   ....[54]....
        /*03d8*/ 	.word	0x000085a0
        /*03dc*/ 	.word	0x00000006
        /*03e0*/ 	.word	0x00000000
        /*03e4*/ 	.short	0x010a
        /*03e6*/ 	.byte	0x3f
	.zero		1


	//   ....[55]....
        /*03e8*/ 	.word	0x000085f0
        /*03ec*/ 	.word	0x00000009
        /*03f0*/ 	.word	0x00000000
        /*03f4*/ 	.short	0x010a
        /*03f6*/ 	.byte	0x3f
	.zero		1


	//   ....[56]....
        /*03f8*/ 	.word	0x00008640
        /*03fc*/ 	.word	0x00000006
        /*0400*/ 	.word	0x00000000
        /*0404*/ 	.short	0x010a
        /*0406*/ 	.byte	0x3f
	.zero		1


	//   ....[57]....
        /*0408*/ 	.word	0x00008690
        /*040c*/ 	.word	0x00000009
        /*0410*/ 	.word	0x00000000
        /*0414*/ 	.short	0x010a
        /*0416*/ 	.byte	0x3f
	.zero		1


	//   ....[58]....
        /*0418*/ 	.word	0x000086e0
        /*041c*/ 	.word	0x00000006
        /*0420*/ 	.word	0x00000000
        /*0424*/ 	.short	0x010a
        /*0426*/ 	.byte	0x3f
	.zero		1


	//   ....[59]....
        /*0428*/ 	.word	0x00008730
        /*042c*/ 	.word	0x00000009
        /*0430*/ 	.word	0x00000000
        /*0434*/ 	.short	0x010a
        /*0436*/ 	.byte	0x3f
	.zero		1


	//   ....[60]....
        /*0438*/ 	.word	0x00008780
        /*043c*/ 	.word	0x00000006
        /*0440*/ 	.word	0x00000000
        /*0444*/ 	.short	0x010a
        /*0446*/ 	.byte	0x3f
	.zero		1


	//   ....[61]....
        /*0448*/ 	.word	0x000087d0
        /*044c*/ 	.word	0x00000009
        /*0450*/ 	.word	0x00000000
        /*0454*/ 	.short	0x010a
        /*0456*/ 	.byte	0x3f
	.zero		1


	//   ....[62]....
        /*0458*/ 	.word	0x00008820
        /*045c*/ 	.word	0x00000006
        /*0460*/ 	.word	0x00000000
        /*0464*/ 	.short	0x010a
        /*0466*/ 	.byte	0x3f
	.zero		1


	//   ....[63]....
        /*0468*/ 	.word	0x00008870
        /*046c*/ 	.word	0x00000009
        /*0470*/ 	.word	0x00000000
        /*0474*/ 	.short	0x010a
        /*0476*/ 	.byte	0x3f
	.zero		1


	//----- nvinfo : EIATTR_NUM_MBARRIERS
	.align		4
.L_28:
        /*0478*/ 	.byte	0x03, 0x38
        /*047a*/ 	.short	0x001c


	//----- nvinfo : EIATTR_EXIT_INSTR_OFFSETS
	.align		4
        /*047c*/ 	.byte	0x04, 0x1c
        /*047e*/ 	.short	(.L_30 - .L_29)


	//   ....[0]....
.L_29:
        /*0480*/ 	.word	0x00000ac0


	//   ....[1]....
        /*0484*/ 	.word	0x000012b0


	//   ....[2]....
        /*0488*/ 	.word	0x00006830


	//   ....[3]....
        /*048c*/ 	.word	0x00006d90


	//   ....[4]....
        /*0490*/ 	.word	0x000082e0


	//----- nvinfo : EIATTR_MAX_THREADS
	.align		4
.L_30:
        /*0494*/ 	.byte	0x04, 0x05
        /*0496*/ 	.short	(.L_32 - .L_31)
.L_31:
        /*0498*/ 	.word	0x00000180
        /*049c*/ 	.word	0x00000001
        /*04a0*/ 	.word	0x00000001


	//----- nvinfo : EIATTR_CRS_STACK_SIZE
	.align		4
.L_32:
        /*04a4*/ 	.byte	0x04, 0x1e
        /*04a6*/ 	.short	(.L_34 - .L_33)
.L_33:
        /*04a8*/ 	.word	0x00000000


	//----- nvinfo : EIATTR_CBANK_PARAM_SIZE
	.align		4
.L_34:
        /*04ac*/ 	.byte	0x03, 0x19
        /*04ae*/ 	.short	0x0470


	//----- nvinfo : EIATTR_PARAM_CBANK
	.align		4
        /*04b0*/ 	.byte	0x04, 0x0a
        /*04b2*/ 	.short	(.L_36 - .L_35)
	.align		4
.L_35:
        /*04b4*/ 	.word	index@(.nv.constant0._ZN7cutlass13device_kernelINS_4gemm6kernel13GemmUniversalIN4cute5tupleIJiiiiEEENS1_10collective13CollectiveMmaINS1_37MainloopSm90TmaGmmaWarpSpecializedFP8ILi13ENS5_IJNS4_1CILi2EEENSA_ILi1EEESC_EEENS1_35KernelTmaWarpSpecializedCooperativeEEENS5_IJNSA_ILi512EEENSA_ILi16EEENSA_ILi32EEEEEENS_12float_e4m3_tENS5_IJlSC_lEEESK_SL_NS4_8TiledMMAINS4_8MMA_AtomIJNS4_4SM904GMMA30MMA_64x16x32_F32E4M3E4M3_SS_TNILNSP_7ScaleInE1ELSR_1EEEEEENS4_6LayoutISD_NS5_IJSC_NSA_ILi0EEESV_EEEEENS5_IJNS4_10UnderscoreESY_SY_EEEEENS4_13SM90_TMA_LOADENS4_14ComposedLayoutINS4_7SwizzleILi1ELi4ELi3EEENS4_18smem_ptr_flag_bitsILi8EEENSU_INS5_IJNSA_ILi8EEESI_EEENS5_IJSI_SC_EEEEEEEvNS4_8identityENS4_23SM90_TMA_LOAD_MULTICASTES1B_vS1C_EENS_8epilogue10collective6detail29Sm90TmaWarpSpecializedAdapterINS1G_15DefaultEpilogueISK_SL_SL_NS1F_6thread17LinearCombinationISK_Li1EffLNS1K_9ScaleType4KindE0ELNS_15FloatRoundStyleE2ESK_EENS1_15EpilogueDefaultEEEEEvvEEEEvNT_6ParamsE)
        /*04b8*/ 	.short	0x0210
        /*04ba*/ 	.short	0x0470


	//----- nvinfo : EIATTR_SW_WAR
	.align		4
.L_36:
        /*04bc*/ 	.byte	0x04, 0x36
        /*04be*/ 	.short	(.L_38 - .L_37)
.L_37:
        /*04c0*/ 	.word	0x00000008
.L_38:


//--------------------- .nv.callgraph             --------------------------
	.section	.nv.callgraph,"",@"SHT_CUDA_CALLGRAPH"
	.align	4
	.sectionentsize	8
	.align		4
        /*0000*/ 	.word	0x00000000
	.align		4
        /*0004*/ 	.word	0xffffffff
	.align		4
        /*0008*/ 	.word	0x00000000
	.align		4
        /*000c*/ 	.word	0xfffffffe
	.align		4
        /*0010*/ 	.word	0x00000000
	.align		4
        /*0014*/ 	.word	0xfffffffd
	.align		4
        /*0018*/ 	.word	0x00000000
	.align		4
        /*001c*/ 	.word	0xfffffffc


//--------------------- .nv.constant4             --------------------------
	.section	.nv.constant4,"a",@progbits
	.align	8
	.align		8
.nv.constant4:
        /*0000*/ 	.dword	_ZN39_INTERNAL_f016cc24_4_k_cu_81278ab4_92014cuda3std3__45__cpo5beginE
	.align		8
        /*0008*/ 	.dword	_ZN39_INTERNAL_f016cc24_4_k_cu_81278ab4_92014cuda3std3__45__cpo3endE
	.align		8
        /*0010*/ 	.dword	_ZN39_INTERNAL_f016cc24_4_k_cu_81278ab4_92014cuda3std3__45__cpo6cbeginE
	.align		8
        /*0018*/ 	.dword	_ZN39_INTERNAL_f016cc24_4_k_cu_81278ab4_92014cuda3std3__45__cpo4cendE
	.align		8
        /*0020*/ 	.dword	_ZN39_INTERNAL_f016cc24_4_k_cu_81278ab4_92014cuda3std3__441_GLOBAL__N__f016cc24_4_k_cu_81278ab4_92016ignoreE
	.align		8
        /*0028*/ 	.dword	_ZN39_INTERNAL_f016cc24_4_k_cu_81278ab4_92014cuda3std3__419piecewise_constructE
	.align		8
        /*0030*/ 	.dword	_ZN39_INTERNAL_f016cc24_4_k_cu_81278ab4_92014cuda3std3__48in_placeE
	.align		8
        /*0038*/ 	.dword	_ZN39_INTERNAL_f016cc24_4_k_cu_81278ab4_92014cuda3std6ranges3__45__cpo4swapE
	.align		8
        /*0040*/ 	.dword	_ZN39_INTERNAL_f016cc24_4_k_cu_81278ab4_92014cuda3std6ranges3__45__cpo9iter_moveE
	.align		8
        /*0048*/ 	.dword	_ZN39_INTERNAL_f016cc24_4_k_cu_81278ab4_92014cute7productE
	.align		8
        /*0050*/ 	.dword	_ZN39_INTERNAL_f016cc24_4_k_cu_81278ab4_92014cute1_E


//--------------------- .text._ZN7cutlass13device_kernelINS_4gemm6kernel13GemmUniversalIN4cute5tupleIJiiiiEEENS1_10collective13CollectiveMmaINS1_37MainloopSm90TmaGmmaWarpSpecializedFP8ILi13ENS5_IJNS4_1CILi2EEENSA_ILi1EEESC_EEENS1_35KernelTmaWarpSpecializedCooperativeEEENS5_IJNSA_ILi512EEENSA_ILi16EEENSA_ILi32EEEEEENS_12float_e4m3_tENS5_IJlSC_lEEESK_SL_NS4_8TiledMMAINS4_8MMA_AtomIJNS4_4SM904GMMA30MMA_64x16x32_F32E4M3E4M3_SS_TNILNSP_7ScaleInE1ELSR_1EEEEEENS4_6LayoutISD_NS5_IJSC_NSA_ILi0EEESV_EEEEENS5_IJNS4_10UnderscoreESY_SY_EEEEENS4_13SM90_TMA_LOADENS4_14ComposedLayoutINS4_7SwizzleILi1ELi4ELi3EEENS4_18smem_ptr_flag_bitsILi8EEENSU_INS5_IJNSA_ILi8EEESI_EEENS5_IJSI_SC_EEEEEEEvNS4_8identityENS4_23SM90_TMA_LOAD_MULTICASTES1B_vS1C_EENS_8epilogue10collective6detail29Sm90TmaWarpSpecializedAdapterINS1G_15DefaultEpilogueISK_SL_SL_NS1F_6thread17LinearCombinationISK_Li1EffLNS1K_9ScaleType4KindE0ELNS_15FloatRoundStyleE2ESK_EENS1_15EpilogueDefaultEEEEEvvEEEEvNT_6ParamsE --------------------------
	.section	.text._ZN7cutlass13device_kernelINS_4gemm6kernel13GemmUniversalIN4cute5tupleIJiiiiEEENS1_10collective13CollectiveMmaINS1_37MainloopSm90TmaGmmaWarpSpecializedFP8ILi13ENS5_IJNS4_1CILi2EEENSA_ILi1EEESC_EEENS1_35KernelTmaWarpSpecializedCooperativeEEENS5_IJNSA_ILi512EEENSA_ILi16EEENSA_ILi32EEEEEENS_12float_e4m3_tENS5_IJlSC_lEEESK_SL_NS4_8TiledMMAINS4_8MMA_AtomIJNS4_4SM904GMMA30MMA_64x16x32_F32E4M3E4M3_SS_TNILNSP_7ScaleInE1ELSR_1EEEEEENS4_6LayoutISD_NS5_IJSC_NSA_ILi0EEESV_EEEEENS5_IJNS4_10UnderscoreESY_SY_EEEEENS4_13SM90_TMA_LOADENS4_14ComposedLayoutINS4_7SwizzleILi1ELi4ELi3EEENS4_18smem_ptr_flag_bitsILi8EEENSU_INS5_IJNSA_ILi8EEESI_EEENS5_IJSI_SC_EEEEEEEvNS4_8identityENS4_23SM90_TMA_LOAD_MULTICASTES1B_vS1C_EENS_8epilogue10collective6detail29Sm90TmaWarpSpecializedAdapterINS1G_15DefaultEpilogueISK_SL_SL_NS1F_6thread17LinearCombinationISK_Li1EffLNS1K_9ScaleType4KindE0ELNS_15FloatRoundStyleE2ESK_EENS1_15EpilogueDefaultEEEEEvvEEEEvNT_6ParamsE,"ax",@progbits
	.align	128
.text._ZN7cutlass13device_kernelINS_4gemm6kernel13GemmUniversalIN4cute5tupleIJiiiiEEENS1_10collective13CollectiveMmaINS1_37MainloopSm90TmaGmmaWarpSpecializedFP8ILi13ENS5_IJNS4_1CILi2EEENSA_ILi1EEESC_EEENS1_35KernelTmaWarpSpecializedCooperativeEEENS5_IJNSA_ILi512EEENSA_ILi16EEENSA_ILi32EEEEEENS_12float_e4m3_tENS5_IJlSC_lEEESK_SL_NS4_8TiledMMAINS4_8MMA_AtomIJNS4_4SM904GMMA30MMA_64x16x32_F32E4M3E4M3_SS_TNILNSP_7ScaleInE1ELSR_1EEEEEENS4_6LayoutISD_NS5_IJSC_NSA_ILi0EEESV_EEEEENS5_IJNS4_10UnderscoreESY_SY_EEEEENS4_13SM90_TMA_LOADENS4_14ComposedLayoutINS4_7SwizzleILi1ELi4ELi3EEENS4_18smem_ptr_flag_bitsILi8EEENSU_INS5_IJNSA_ILi8EEESI_EEENS5_IJSI_SC_EEEEEEEvNS4_8identityENS4_23SM90_TMA_LOAD_MULTICASTES1B_vS1C_EENS_8epilogue10collective6detail29Sm90TmaWarpSpecializedAdapterINS1G_15DefaultEpilogueISK_SL_SL_NS1F_6thread17LinearCombinationISK_Li1EffLNS1K_9ScaleType4KindE0ELNS_15FloatRoundStyleE2ESK_EENS1_15EpilogueDefaultEEEEEvvEEEEvNT_6ParamsE:
        .type           _ZN7cutlass13device_kernelINS_4gemm6kernel13GemmUniversalIN4cute5tupleIJiiiiEEENS1_10collective13CollectiveMmaINS1_37MainloopSm90TmaGmmaWarpSpecializedFP8ILi13ENS5_IJNS4_1CILi2EEENSA_ILi1EEESC_EEENS1_35KernelTmaWarpSpecializedCooperativeEEENS5_IJNSA_ILi512EEENSA_ILi16EEENSA_ILi32EEEEEENS_12float_e4m3_tENS5_IJlSC_lEEESK_SL_NS4_8TiledMMAINS4_8MMA_AtomIJNS4_4SM904GMMA30MMA_64x16x32_F32E4M3E4M3_SS_TNILNSP_7ScaleInE1ELSR_1EEEEEENS4_6LayoutISD_NS5_IJSC_NSA_ILi0EEESV_EEEEENS5_IJNS4_10UnderscoreESY_SY_EEEEENS4_13SM90_TMA_LOADENS4_14ComposedLayoutINS4_7SwizzleILi1ELi4ELi3EEENS4_18smem_ptr_flag_bitsILi8EEENSU_INS5_IJNSA_ILi8EEESI_EEENS5_IJSI_SC_EEEEEEEvNS4_8identityENS4_23SM90_TMA_LOAD_MULTICASTES1B_vS1C_EENS_8epilogue10collective6detail29Sm90TmaWarpSpecializedAdapterINS1G_15DefaultEpilogueISK_SL_SL_NS1F_6thread17LinearCombinationISK_Li1EffLNS1K_9ScaleType4KindE0ELNS_15FloatRoundStyleE2ESK_EENS1_15EpilogueDefaultEEEEEvvEEEEvNT_6ParamsE,@function
        .size           _ZN7cutlass13device_kernelINS_4gemm6kernel13GemmUniversalIN4cute5tupleIJiiiiEEENS1_10collective13CollectiveMmaINS1_37MainloopSm90TmaGmmaWarpSpecializedFP8ILi13ENS5_IJNS4_1CILi2EEENSA_ILi1EEESC_EEENS1_35KernelTmaWarpSpecializedCooperativeEEENS5_IJNSA_ILi512EEENSA_ILi16EEENSA_ILi32EEEEEENS_12float_e4m3_tENS5_IJlSC_lEEESK_SL_NS4_8TiledMMAINS4_8MMA_AtomIJNS4_4SM904GMMA30MMA_64x16x32_F32E4M3E4M3_SS_TNILNSP_7ScaleInE1ELSR_1EEEEEENS4_6LayoutISD_NS5_IJSC_NSA_ILi0EEESV_EEEEENS5_IJNS4_10UnderscoreESY_SY_EEEEENS4_13SM90_TMA_LOADENS4_14ComposedLayoutINS4_7SwizzleILi1ELi4ELi3EEENS4_18smem_ptr_flag_bitsILi8EEENSU_INS5_IJNSA_ILi8EEESI_EEENS5_IJSI_SC_EEEEEEEvNS4_8identityENS4_23SM90_TMA_LOAD_MULTICASTES1B_vS1C_EENS_8epilogue10collective6detail29Sm90TmaWarpSpecializedAdapterINS1G_15DefaultEpilogueISK_SL_SL_NS1F_6thread17LinearCombinationISK_Li1EffLNS1K_9ScaleType4KindE0ELNS_15FloatRoundStyleE2ESK_EENS1_15EpilogueDefaultEEEEEvvEEEEvNT_6ParamsE,(.L_x_105 - _ZN7cutlass13device_kernelINS_4gemm6kernel13GemmUniversalIN4cute5tupleIJiiiiEEENS1_10collective13CollectiveMmaINS1_37MainloopSm90TmaGmmaWarpSpecializedFP8ILi13ENS5_IJNS4_1CILi2EEENSA_ILi1EEESC_EEENS1_35KernelTmaWarpSpecializedCooperativeEEENS5_IJNSA_ILi512EEENSA_ILi16EEENSA_ILi32EEEEEENS_12float_e4m3_tENS5_IJlSC_lEEESK_SL_NS4_8TiledMMAINS4_8MMA_AtomIJNS4_4SM904GMMA30MMA_64x16x32_F32E4M3E4M3_SS_TNILNSP_7ScaleInE1ELSR_1EEEEEENS4_6LayoutISD_NS5_IJSC_NSA_ILi0EEESV_EEEEENS5_IJNS4_10UnderscoreESY_SY_EEEEENS4_13SM90_TMA_LOADENS4_14ComposedLayoutINS4_7SwizzleILi1ELi4ELi3EEENS4_18smem_ptr_flag_bitsILi8EEENSU_INS5_IJNSA_ILi8EEESI_EEENS5_IJSI_SC_EEEEEEEvNS4_8identityENS4_23SM90_TMA_LOAD_MULTICASTES1B_vS1C_EENS_8epilogue10collective6detail29Sm90TmaWarpSpecializedAdapterINS1G_15DefaultEpilogueISK_SL_SL_NS1F_6thread17LinearCombinationISK_Li1EffLNS1K_9ScaleType4KindE0ELNS_15FloatRoundStyleE2ESK_EENS1_15EpilogueDefaultEEEEEvvEEEEvNT_6ParamsE)
        .other          _ZN7cutlass13device_kernelINS_4gemm6kernel13GemmUniversalIN4cute5tupleIJiiiiEEENS1_10collective13CollectiveMmaINS1_37MainloopSm90TmaGmmaWarpSpecializedFP8ILi13ENS5_IJNS4_1CILi2EEENSA_ILi1EEESC_EEENS1_35KernelTmaWarpSpecializedCooperativeEEENS5_IJNSA_ILi512EEENSA_ILi16EEENSA_ILi32EEEEEENS_12float_e4m3_tENS5_IJlSC_lEEESK_SL_NS4_8TiledMMAINS4_8MMA_AtomIJNS4_4SM904GMMA30MMA_64x16x32_F32E4M3E4M3_SS_TNILNSP_7ScaleInE1ELSR_1EEEEEENS4_6LayoutISD_NS5_IJSC_NSA_ILi0EEESV_EEEEENS5_IJNS4_10UnderscoreESY_SY_EEEEENS4_13SM90_TMA_LOADENS4_14ComposedLayoutINS4_7SwizzleILi1ELi4ELi3EEENS4_18smem_ptr_flag_bitsILi8EEENSU_INS5_IJNSA_ILi8EEESI_EEENS5_IJSI_SC_EEEEEEEvNS4_8identityENS4_23SM90_TMA_LOAD_MULTICASTES1B_vS1C_EENS_8epilogue10collective6detail29Sm90TmaWarpSpecializedAdapterINS1G_15DefaultEpilogueISK_SL_SL_NS1F_6thread17LinearCombinationISK_Li1EffLNS1K_9ScaleType4KindE0ELNS_15FloatRoundStyleE2ESK_EENS1_15EpilogueDefaultEEEEEvvEEEEvNT_6ParamsE,@"STO_CUDA_ENTRY STV_DEFAULT"
_ZN7cutlass13device_kernelINS_4gemm6kernel13GemmUniversalIN4cute5tupleIJiiiiEEENS1_10collective13CollectiveMmaINS1_37MainloopSm90TmaGmmaWarpSpecializedFP8ILi13ENS5_IJNS4_1CILi2EEENSA_ILi1EEESC_EEENS1_35KernelTmaWarpSpecializedCooperativeEEENS5_IJNSA_ILi512EEENSA_ILi16EEENSA_ILi32EEEEEENS_12float_e4m3_tENS5_IJlSC_lEEESK_SL_NS4_8TiledMMAINS4_8MMA_AtomIJNS4_4SM904GMMA30MMA_64x16x32_F32E4M3E4M3_SS_TNILNSP_7ScaleInE1ELSR_1EEEEEENS4_6LayoutISD_NS5_IJSC_NSA_ILi0EEESV_EEEEENS5_IJNS4_10UnderscoreESY_SY_EEEEENS4_13SM90_TMA_LOADENS4_14ComposedLayoutINS4_7SwizzleILi1ELi4ELi3EEENS4_18smem_ptr_flag_bitsILi8EEENSU_INS5_IJNSA_ILi8EEESI_EEENS5_IJSI_SC_EEEEEEEvNS4_8identityENS4_23SM90_TMA_LOAD_MULTICASTES1B_vS1C_EENS_8epilogue10collective6detail29Sm90TmaWarpSpecializedAdapterINS1G_15DefaultEpilogueISK_SL_SL_NS1F_6thread17LinearCombinationISK_Li1EffLNS1K_9ScaleType4KindE0ELNS_15FloatRoundStyleE2ESK_EENS1_15EpilogueDefaultEEEEEvvEEEEvNT_6ParamsE:
[----:B------:R-:W-:Y:S01]  /*0000*/  LDC R1, c[0x0][0x28] ;  /* 0x00000a00ff017b82 */ /* 0x000fe20000000800 */
[----:B------:R-:W0:Y:S01]  /*0010*/  S2R R0, SR_TID.X ;  /* 0x0000000000007919 */ /* 0x000e220000002100 */
[----:B------:R-:W-:Y:S01]  /*0020*/  ELECT P0, URZ, PT ;  /* 0x00000000003f782f */ /* 0x000fe20003800000 */
[----:B------:R-:W-:Y:S01]  /*0030*/  BSSY B0, `(.L_x_0) ;  /* 0x000000f000007945 */ /* 0x000fe20003800000 */
[--C-:B0-----:R-:W-:Y:S02]  /*0040*/  SHF.R.U32.HI R2, RZ, 0x5, R0.reuse ;  /* 0x00000005ff027819 */ /* 0x101fe40000011600 */
[----:B------:R-:W-:-:S03]  /*0050*/  SHF.R.U32.HI R3, RZ, 0x7, R0 ;  /* 0x00000007ff037819 */ /* 0x000fc60000011600 */
[----:B------:R-:W0:Y:S04]  /*0060*/  SHFL.IDX PT, R8, R2, RZ, 0x1f ;  /* 0x00001fff02087589 */ /* 0x000e2800000e0000 */
[----:B------:R1:W2:Y:S01]  /*0070*/  SHFL.IDX PT, R4, R3, RZ, 0x1f ;  /* 0x00001fff03047589 */ /* 0x0002a200000e0000 */
[----:B0-----:R-:W-:-:S13]  /*0080*/  ISETP.NE.OR P0, PT, R8, RZ, !P0 ;  /* 0x000000ff0800720c */ /* 0x001fda0004705670 */
[----:B-12---:R-:W-:Y:S05]  /*0090*/  @P0 BRA `(.L_x_1) ;  /* 0x0000000000200947 */ /* 0x006fea0003800000 */
[----:B------:R-:W-:Y:S02]  /*00a0*/  ULDC.64 UR4, c[0x0][0x198] ;  /* 0x0000660000047ab9 */ /* 0x000fe40000000a00 */
[----:B------:R-:W-:Y:S02]  /*00b0*/  UIADD3 UR6, UP0, UR4, 0xf0, URZ ;  /* 0x000000f004067890 */ /* 0x000fe4000ff1e03f */
[----:B------:R-:W-:Y:S02]  /*00c0*/  UIADD3 UR4, UP1, UR4, 0x1f0, URZ ;  /* 0x000001f004047890 */ /* 0x000fe4000ff3e03f */
[----:B------:R-:W-:Y:S02]  /*00d0*/  UIADD3.X UR7, URZ, UR5, URZ, UP0, !UPT ;  /* 0x000000053f077290 */ /* 0x000fe400087fe43f */
[----:B------:R-:W-:-:S07]  /*00e0*/  UIADD3.X UR5, URZ, UR5, URZ, UP1, !UPT ;  /* 0x000000053f057290 */ /* 0x000fce0008ffe43f */
[----:B------:R0:W-:Y:S02]  /*00f0*/  UTMACCTL.PF [UR6] ;  /* 0x00000000060079b9 */ /* 0x0001e40008040000 */
[----:B------:R0:W-:Y:S02]  /*0100*/  UTMACCTL.PF [UR4] ;  /* 0x00000000040079b9 */ /* 0x0001e40008040000 */
[----:B0-----:R-:W-:Y:S01]  /*0110*/  NOP ;  /* 0x0000000000007918 */ /* 0x001fe20000000000 */
.L_x_1:
[----:B------:R-:W-:Y:S05]  /*0120*/  BSYNC B0 ;  /* 0x0000000000007941 */ /* 0x000fea0003800000 */
.L_x_0:
[----:B------:R-:W0:Y:S02]  /*0130*/  SHFL.IDX PT, R3, R2, RZ, 0x1f ;  /* 0x00001fff02037589 */ /* 0x000e2400000e0000 */
[----:B0-----:R-:W-:-:S13]  /*0140*/  ISETP.NE.AND P0, PT, R3, RZ, PT ;  /* 0x000000ff0300720c */ /* 0x001fda0003f05270 */
[----:B------:R-:W-:Y:S05]  /*0150*/  @P0 BRA `(.L_x_2) ;  /* 0x0000000000ac0947 */ /* 0x000fea0003800000 */
[----:B------:R-:W-:Y:S01]  /*0160*/  ELECT P0, URZ, PT ;  /* 0x00000000003f782f */ /* 0x000fe20003800000 */
[----:B------:R-:W-:-:S12]  /*0170*/  BSSY B0, `(.L_x_2) ;  /* 0x0000029000007945 */ /* 0x000fd80003800000 */
[----:B------:R-:W-:Y:S05]  /*0180*/  @!P0 BRA `(.L_x_3) ;  /* 0x00000000009c8947 */ /* 0x000fea0003800000 */
[----:B------:R-:W0:Y:S01]  /*0190*/  S2UR UR8, SR_CgaCtaId ;  /* 0x00000000000879c3 */ /* 0x000e220000008800 */
[----:B------:R-:W-:Y:S01]  /*01a0*/  UMOV UR4, 0x400 ;  /* 0x0000040000047882 */ /* 0x000fe20000000000 */
[----:B------:R-:W-:Y:S01]  /*01b0*/  UMOV UR5, 0x1 ;  /* 0x0000000100057882 */ /* 0x000fe20000000000 */
[----:B------:R-:W-:Y:S02]  /*01c0*/  UMOV UR6, 0x4 ;  /* 0x0000000400067882 */ /* 0x000fe40000000000 */
[----:B------:R-:W-:-:S04]  /*01d0*/  UIADD3 UR6, -UR6, 0x100000, URZ ;  /* 0x0010000006067890 */ /* 0x000fc8000fffe13f */
[----:B------:R-:W-:Y:S02]  /*01e0*/  USHF.L.U32 UR7, UR6, 0xb, URZ ;  /* 0x0000000b06077899 */ /* 0x000fe4000800063f */
[----:B------:R-:W-:Y:S02]  /*01f0*/  USHF.L.U32 UR6, UR6, 0x1, URZ ;  /* 0x0000000106067899 */ /* 0x000fe4000800063f */
[----:B0-----:R-:W-:Y:S02]  /*0200*/  ULEA UR8, UR8, UR4, 0x18 ;  /* 0x0000000408087291 */ /* 0x001fe4000f8ec03f */
[----:B------:R-:W-:-:S04]  /*0210*/  UIADD3 UR4, -UR5, 0x100000, URZ ;  /* 0x0010000005047890 */ /* 0x000fc8000fffe13f */
[----:B------:R-:W-:Y:S02]  /*0220*/  USHF.L.U32 UR5, UR4, 0xb, URZ ;  /* 0x0000000b04057899 */ /* 0x000fe4000800063f */
[----:B------:R-:W-:Y:S01]  /*0230*/  USHF.L.U32 UR4, UR4, 0x1, URZ ;  /* 0x0000000104047899 */ /* 0x000fe2000800063f */
[----:B------:R-:W0:Y:S11]  /*0240*/  FENCE.VIEW.ASYNC.S ;  /* 0x00000000000073c6 */ /* 0x000e360000000000 */
[----:B0-----:R0:W1:Y:S01]  /*0250*/  SYNCS.EXCH.64 URZ, [UR8], UR4 ;  /* 0x00000004083f75b2 */ /* 0x0010620008000100 */
[----:B------:R0:W2:Y:S01]  /*0260*/  SYNCS.EXCH.64 URZ, [UR8+0x68], UR6 ;  /* 0x00006806083f75b2 */ /* 0x0000a20008000100 */
[----:B------:R0:W3:Y:S01]  /*0270*/  SYNCS.EXCH.64 URZ, [UR8+0x8], UR4 ;  /* 0x00000804083f75b2 */ /* 0x0000e20008000100 */
[----:B------:R0:W4:Y:S01]  /*0280*/  SYNCS.EXCH.64 URZ, [UR8+0x70], UR6 ;  /* 0x00007006083f75b2 */ /* 0x0001220008000100 */
[----:B------:R0:W0:Y:S01]  /*0290*/  SYNCS.EXCH.64 URZ, [UR8+0x10], UR4 ;  /* 0x00001004083f75b2 */ /* 0x0000220008000100 */
        /* <DEDUP_REMOVED lines=21> */
[----:B-123--:R-:W-:Y:S01]  /*03f0*/  NOP ;  /* 0x0000000000007918 */ /* 0x00efe20000000000 */
.L_x_3:
[----:B0-----:R-:W-:Y:S05]  /*0400*/  BSYNC B0 ;  /* 0x0000000000007941 */ /* 0x001fea0003800000 */
.L_x_2:
[----:B------:R-:W-:Y:S01]  /*0410*/  SHF.R.S32.HI R5, RZ, 0x1f, R0 ;  /* 0x0000001fff057819 */ /* 0x000fe20000011400 */
[----:B------:R-:W0:Y:S01]  /*0420*/  SHFL.IDX PT, R2, R2, RZ, 0x1f ;  /* 0x00001fff02027589 */ /* 0x000e2200000e0000 */
[----:B------:R-:W1:Y:S01]  /*0430*/  S2UR UR8, SR_CTAID.X ;  /* 0x00000000000879c3 */ /* 0x000e620000002500 */
[----:B------:R-:W-:Y:S02]  /*0440*/  ELECT P0, URZ, PT ;  /* 0x00000000003f782f */ /* 0x000fe40003800000 */
[----:B------:R-:W-:Y:S01]  /*0450*/  LEA.HI R5, R5, R0, RZ, 0x7 ;  /* 0x0000000005057211 */ /* 0x000fe200078f38ff */
[----:B------:R-:W2:Y:S01]  /*0460*/  S2R R10, SR_CTAID.Y ;  /* 0x00000000000a7919 */ /* 0x000ea20000002600 */
[----:B------:R-:W-:Y:S01]  /*0470*/  ULDC UR4, c[0x0][0x150] ;  /* 0x0000540000047ab9 */ /* 0x000fe20000000800 */
[----:B------:R-:W-:Y:S01]  /*0480*/  NOP ;  /* 0x0000000000007918 */ /* 0x000fe20000000000 */
[----:B------:R-:W-:Y:S01]  /*0490*/  LOP3.LUT R5, R5, 0xffffff80, RZ, 0xc0, !PT ;  /* 0xffffff8005057812 */ /* 0x000fe200078ec0ff */
[----:B------:R-:W-:Y:S01]  /*04a0*/  NOP ;  /* 0x0000000000007918 */ /* 0x000fe20000000000 */
[----:B------:R-:W3:Y:S01]  /*04b0*/  LDC R12, c[0x0][0x144] ;  /* 0x00005100ff0c7b82 */ /* 0x000ee20000000800 */
[----:B------:R-:W-:-:S02]  /*04c0*/  ISETP.NE.AND P3, PT, R4, RZ, PT ;  /* 0x000000ff0400720c */ /* 0x000fc40003f65270 */
[----:B------:R-:W-:-:S05]  /*04d0*/  IMAD.IADD R5, R0, 0x1, -R5 ;  /* 0x0000000100057824 */ /* 0x000fca00078e0a05 */
[----:B------:R-:W-:Y:S01]  /*04e0*/  SHF.R.S32.HI R6, RZ, 0x1f, R5 ;  /* 0x0000001fff067819 */ /* 0x000fe20000011405 */
[----:B------:R-:W5:Y:S03]  /*04f0*/  LDC R14, c[0x0][0x140] ;  /* 0x00005000ff0e7b82 */ /* 0x000f660000000800 */
[----:B------:R-:W-:Y:S02]  /*0500*/  LEA.HI R6, R6, R5, RZ, 0x3 ;  /* 0x0000000506067211 */ /* 0x000fe400078f18ff */
[----:B0-----:R-:W-:Y:S02]  /*0510*/  ISETP.NE.OR P0, PT, R2, RZ, !P0 ;  /* 0x000000ff0200720c */ /* 0x001fe40004705670 */
[--C-:B------:R-:W-:Y:S01]  /*0520*/  SHF.R.S32.HI R2, RZ, 0x3, R6.reuse ;  /* 0x00000003ff027819 */ /* 0x100fe20000011406 */
[----:B------:R-:W0:Y:S01]  /*0530*/  LDC R13, c[0x0][0x148] ;  /* 0x00005200ff0d7b82 */ /* 0x000e220000000800 */
[----:B------:R-:W-:-:S02]  /*0540*/  SHF.R.S32.HI R7, RZ, 0x1f, R6 ;  /* 0x0000001fff077819 */ /* 0x000fc40000011406 */
[----:B------:R-:W-:Y:S02]  /*0550*/  SHF.R.S32.HI R6, RZ, 0x1f, R3 ;  /* 0x0000001fff067819 */ /* 0x000fe40000011403 */
[----:B-1----:R-:W-:Y:S02]  /*0560*/  I2FP.F32.U32 R9, UR8 ;  /* 0x0000000800097c45 */ /* 0x002fe40008201000 */
[----:B------:R-:W-:Y:S02]  /*0570*/  LEA.HI R7, R7, R2, RZ, 0x2 ;  /* 0x0000000207077211 */ /* 0x000fe400078f10ff */
[----:B------:R-:W-:Y:S01]  /*0580*/  LEA.HI R6, R6, R3, RZ, 0x2 ;  /* 0x0000000306067211 */ /* 0x000fe200078f10ff */
[----:B------:R-:W-:Y:S01]  /*0590*/  FMUL R9, R9, UR4 ;  /* 0x0000000409097c20 */ /* 0x000fe20008400000 */
[----:B------:R-:W-:Y:S01]  /*05a0*/  LOP3.LUT R7, R7, 0xfffffffc, RZ, 0xc0, !PT ;  /* 0xfffffffc07077812 */ /* 0x000fe200078ec0ff */
[----:B------:R-:W-:Y:S01]  /*05b0*/  VOTEU.ALL UP0, P0 ;  /* 0x00000000003f7886 */ /* 0x000fe20000000000 */
[----:B------:R-:W-:Y:S01]  /*05c0*/  LOP3.LUT R6, R6, 0x3ffffffc, RZ, 0xc0, !PT ;  /* 0x3ffffffc06067812 */ /* 0x000fe200078ec0ff */
[----:B------:R-:W-:Y:S01]  /*05d0*/  ULDC UR4, c[0x0][0x154] ;  /* 0x0000550000047ab9 */ /* 0x000fe20000000800 */
[----:B-----5:R-:W-:Y:S01]  /*05e0*/  ISETP.EQ.U32.AND P2, PT, R14, 0x1, PT ;  /* 0x000000010e00780c */ /* 0x020fe20003f42070 */
[----:B------:R-:W1:Y:S01]  /*05f0*/  F2I.U32.TRUNC.NTZ R9, R9 ;  /* 0x0000000900097305 */ /* 0x000e62000020f000 */
[----:B------:R-:W-:Y:S01]  /*0600*/  IMAD.IADD R7, R2, 0x1, -R7 ;  /* 0x0000000102077824 */ /* 0x000fe200078e0a07 */
[----:B------:R-:W5:Y:S01]  /*0610*/  @!UP0 S2UR UR7, SR_CgaCtaId ;  /* 0x00000000000789c3 */ /* 0x000f620000008800 */
[----:B------:R-:W-:Y:S01]  /*0620*/  IMAD.IADD R6, R3, 0x1, -R6 ;  /* 0x0000000103067824 */ /* 0x000fe200078e0a06 */
[----:B--2---:R-:W-:Y:S01]  /*0630*/  I2FP.F32.U32 R3, R10 ;  /* 0x0000000a00037245 */ /* 0x004fe20000201000 */
[----:B------:R-:W-:Y:S01]  /*0640*/  @!UP0 UMOV UR6, 0x400 ;  /* 0x0000040000068882 */ /* 0x000fe20000000000 */
[----:B------:R-:W-:Y:S01]  /*0650*/  VOTEU.ALL UP1, P0 ;  /* 0x00000000003f7886 */ /* 0x000fe20000020000 */
[----:B------:R-:W-:-:S02]  /*0660*/  IMAD R7, R6, 0x4, R7 ;  /* 0x0000000406077824 */ /* 0x000fc400078e0207 */
[----:B------:R-:W-:Y:S01]  /*0670*/  FMUL R6, R3, UR4 ;  /* 0x0000000403067c20 */ /* 0x000fe20008400000 */
[----:B------:R-:W-:Y:S01]  /*0680*/  SHF.R.S32.HI R3, RZ, 0x1f, R8 ;  /* 0x0000001fff037819 */ /* 0x000fe20000011408 */
[----:B------:R-:W-:Y:S01]  /*0690*/  UMOV UR4, 0x20 ;  /* 0x0000002000047882 */ /* 0x000fe20000000000 */
[----:B------:R-:W-:Y:S01]  /*06a0*/  LEA.HI R2, R7, R7, RZ, 0x1 ;  /* 0x0000000707027211 */ /* 0x000fe200078f08ff */
[----:B------:R-:W-:-:S04]  /*06b0*/  @!UP0 UIADD3 UR4, -UR4, 0x100000, URZ ;  /* 0x0010000004048890 */ /* 0x000fc8000fffe13f */
[----:B------:R-:W-:Y:S02]  /*06c0*/  @!UP0 USHF.L.U32 UR5, UR4, 0xb, URZ ;  /* 0x0000000b04058899 */ /* 0x000fe4000800063f */
[----:B------:R-:W-:Y:S01]  /*06d0*/  @!UP0 USHF.L.U32 UR4, UR4, 0x1, URZ ;  /* 0x0000000104048899 */ /* 0x000fe2000800063f */
[----:B------:R-:W-:Y:S01]  /*06e0*/  LEA.HI R3, R3, R8, RZ, 0x2 ;  /* 0x0000000803037211 */ /* 0x000fe200078f10ff */
[----:B-1----:R-:W-:Y:S01]  /*06f0*/  IMAD.MOV R15, RZ, RZ, -R9 ;  /* 0x000000ffff0f7224 */ /* 0x002fe200078e0a09 */
[----:B------:R-:W-:Y:S01]  /*0700*/  LOP3.LUT R2, R2, 0xfffffffe, RZ, 0xc0, !PT ;  /* 0xfffffffe02027812 */ /* 0x000fe200078ec0ff */
[----:B------:R-:W1:Y:S01]  /*0710*/  F2I.U32.TRUNC.NTZ R6, R6 ;  /* 0x0000000600067305 */ /* 0x000e62000020f000 */
[----:B------:R-:W-:Y:S01]  /*0720*/  LOP3.LUT R3, R3, 0xfffffffc, RZ, 0xc0, !PT ;  /* 0xfffffffc03037812 */ /* 0x000fe200078ec0ff */
[----:B---3--:R-:W-:Y:S02]  /*0730*/  IMAD R9, R12, R15, UR8 ;  /* 0x000000080c097e24 */ /* 0x008fe4000f8e020f */
[----:B------:R-:W-:-:S02]  /*0740*/  IMAD.IADD R2, R7, 0x1, -R2 ;  /* 0x0000000107027824 */ /* 0x000fc400078e0a02 */
[----:B------:R-:W-:Y:S02]  /*0750*/  IMAD.IADD R8, R8, 0x1, -R3 ;  /* 0x0000000108087824 */ /* 0x000fe400078e0a03 */
[----:B------:R-:W-:Y:S01]  /*0760*/  VIADD R12, R4, 0xffffffff ;  /* 0xffffffff040c7836 */ /* 0x000fe20000000000 */
[----:B------:R-:W-:Y:S01]  /*0770*/  ISETP.NE.AND P4, PT, R2, R9, PT ;  /* 0x000000090200720c */ /* 0x000fe20003f85270 */
[----:B------:R-:W-:Y:S01]  /*0780*/  IMAD.SHL.U32 R2, R7, 0x4, RZ ;  /* 0x0000000407027824 */ /* 0x000fe200078e00ff */
[----:B-----5:R-:W-:Y:S01]  /*0790*/  @!UP0 ULEA UR6, UR7, UR6, 0x18 ;  /* 0x0000000607068291 */ /* 0x020fe2000f8ec03f */
[C---:B------:R-:W-:Y:S01]  /*07a0*/  ISETP.NE.AND P1, PT, R8.reuse, 0x3, PT ;  /* 0x000000030800780c */ /* 0x040fe20003f25270 */
[----:B------:R-:W-:Y:S01]  /*07b0*/  VOTEU.ALL UP0, P0 ;  /* 0x00000000003f7886 */ /* 0x000fe20000000000 */
[----:B------:R-:W-:Y:S01]  /*07c0*/  LOP3.LUT P0, RZ, R5, 0x7, RZ, 0xc0, !PT ;  /* 0x0000000705ff7812 */ /* 0x000fe2000780c0ff */
[----:B-1----:R-:W-:Y:S01]  /*07d0*/  IMAD.MOV R20, RZ, RZ, -R6 ;  /* 0x000000ffff147224 */ /* 0x002fe200078e0a06 */
[----:B------:R-:W-:Y:S01]  /*07e0*/  LOP3.LUT R7, R7, 0xc, R2, 0x78, !PT ;  /* 0x0000000c07077812 */ /* 0x000fe200078e7802 */
[----:B------:R-:W-:Y:S01]  /*07f0*/  IMAD.MOV.U32 R6, RZ, RZ, 0x1 ;  /* 0x00000001ff067424 */ /* 0x000fe200078e00ff */
[----:B------:R-:W-:Y:S01]  /*0800*/  ISETP.EQ.OR P1, PT, R8, RZ, !P1 ;  /* 0x000000ff0800720c */ /* 0x000fe20004f22670 */
[----:B0-----:R-:W-:Y:S01]  /*0810*/  IMAD R3, R13, R20, R10 ;  /* 0x000000140d037224 */ /* 0x001fe200078e020a */
[----:B------:R-:W-:-:S02]  /*0820*/  ISETP.LT.U32.AND P0, PT, R7, 0x2, !P0 ;  /* 0x000000020700780c */ /* 0x000fc40004701070 */
[----:B------:R-:W-:Y:S01]  /*0830*/  @P4 LEA.HI R2, R7, R7, RZ, 0x1 ;  /* 0x0000000707024211 */ /* 0x000fe200078f08ff */
[----:B------:R-:W0:Y:S02]  /*0840*/  FENCE.VIEW.ASYNC.S ;  /* 0x00000000000073c6 */ /* 0x000e240000000000 */
[----:B0-----:R0:W1:Y:S01]  /*0850*/  @!UP0 SYNCS.EXCH.64 URZ, [UR6+0xe0], UR4 ;  /* 0x0000e004063f85b2 */ /* 0x0010620008000100 */
[----:B------:R-:W-:Y:S02]  /*0860*/  ISETP.EQ.AND P1, PT, R4, RZ, P1 ;  /* 0x000000ff0400720c */ /* 0x000fe40000f22270 */
[----:B------:R-:W-:Y:S02]  /*0870*/  @P4 SHF.R.S32.HI R2, RZ, 0x1, R2 ;  /* 0x00000001ff024819 */ /* 0x000fe40000011402 */
[----:B------:R-:W-:Y:S02]  /*0880*/  ISETP.GE.U32.AND P6, PT, R12, 0x2, PT ;  /* 0x000000020c00780c */ /* 0x000fe40003fc6070 */
[----:B------:R-:W-:-:S02]  /*0890*/  @P4 ISETP.NE.AND P5, PT, R2, R3, PT ;  /* 0x000000030200420c */ /* 0x000fc40003fa5270 */
[----:B------:R-:W-:Y:S02]  /*08a0*/  SEL R3, RZ, 0x1, !P0 ;  /* 0x00000001ff037807 */ /* 0x000fe40004000000 */
[----:B------:R-:W-:Y:S02]  /*08b0*/  @P4 SEL R6, RZ, 0x1, P5 ;  /* 0x00000001ff064807 */ /* 0x000fe40002800000 */
[----:B------:R-:W-:Y:S02]  /*08c0*/  SEL R2, RZ, 0x1, !P1 ;  /* 0x00000001ff027807 */ /* 0x000fe40004800000 */
[----:B------:R-:W-:Y:S01]  /*08d0*/  LOP3.LUT R6, R6, R3, RZ, 0xc0, !PT ;  /* 0x0000000306067212 */ /* 0x000fe200078ec0ff */
[----:B------:R0:W2:Y:S01]  /*08e0*/  @!UP1 SYNCS.EXCH.64 URZ, [UR6+0xe8], UR4 ;  /* 0x0000e804063f95b2 */ /* 0x0000a20008000100 */
[----:B------:R-:W-:Y:S01]  /*08f0*/  SEL R2, R2, 0x2, P6 ;  /* 0x0000000202027807 */ /* 0x000fe20003000000 */
[----:B------:R-:W-:Y:S01]  /*0900*/  NOP ;  /* 0x0000000000007918 */ /* 0x000fe20000000000 */
[----:B------:R-:W-:Y:S05]  /*0910*/  @!P2 BRA `(.L_x_4) ;  /* 0x000000000008a947 */ /* 0x000fea0003800000 */
[----:B-12-4-:R-:W-:Y:S01]  /*0920*/  UCGABAR_ARV ;  /* 0x00000000000079c7 */ /* 0x016fe20008000000 */
[----:B------:R-:W-:Y:S05]  /*0930*/  BRA `(.L_x_5) ;  /* 0x0000000000047947 */ /* 0x000fea0003800000 */
.L_x_4:
[----:B-12-4-:R-:W-:Y:S01]  /*0940*/  NOP ;  /* 0x0000000000007918 */ /* 0x016fe20000000000 */
.L_x_5:
[----:B------:R-:W1:Y:S01]  /*0950*/  LDC R3, c[0x0][0x65c] ;  /* 0x00019700ff037b82 */ /* 0x000e620000000800 */
[----:B------:R-:W-:Y:S01]  /*0960*/  LOP3.LUT R4, R4, 0xfffeffff, RZ, 0xc0, !PT ;  /* 0xfffeffff04047812 */ /* 0x000fe200078ec0ff */
[----:B------:R-:W-:Y:S01]  /*0970*/  IMAD.MOV.U32 R5, RZ, RZ, RZ ;  /* 0x000000ffff057224 */ /* 0x000fe200078e00ff */
[----:B-1----:R-:W-:-:S13]  /*0980*/  ISETP.NE.AND P1, PT, R3, 0x1, PT ;  /* 0x000000010300780c */ /* 0x002fda0003f25270 */
[----:B------:R-:W1:Y:S01]  /*0990*/  @P1 LDC R17, c[0x0][0x10] ;  /* 0x00000400ff111b82 */ /* 0x000e620000000800 */
[----:B------:R-:W-:Y:S01]  /*09a0*/  @P1 LOP3.LUT R4, R4, 0x10000, RZ, 0xfc, !PT ;  /* 0x0001000004041812 */ /* 0x000fe200078efcff */
[----:B------:R-:W-:Y:S02]  /*09b0*/  @P1 IMAD.MOV.U32 R11, RZ, RZ, RZ ;  /* 0x000000ffff0b1224 */ /* 0x000fe400078e00ff */
[----:B------:R-:W-:Y:S02]  /*09c0*/  IMAD.U32 R4, RZ, RZ, UR8 ;  /* 0x00000008ff047e24 */ /* 0x000fe4000f8e00ff */
[----:B------:R-:W-:Y:S02]  /*09d0*/  @P1 IMAD.MOV.U32 R19, RZ, RZ, RZ ;  /* 0x000000ffff131224 */ /* 0x000fe400078e00ff */
[----:B------:R-:W2:Y:S01]  /*09e0*/  @!P1 LDC R15, c[0x0][0xc] ;  /* 0x00000300ff0f9b82 */ /* 0x000ea20000000800 */
[----:B-1----:R-:W-:-:S04]  /*09f0*/  @P1 IMAD.WIDE.U32 R16, R17, UR8, R10 ;  /* 0x0000000811101c25 */ /* 0x002fc8000f8e000a */
[----:B--2---:R-:W-:-:S04]  /*0a00*/  @!P1 IMAD.WIDE.U32 R14, R10, R15, R4 ;  /* 0x0000000f0a0e9225 */ /* 0x004fc800078e0004 */
[----:B------:R-:W-:Y:S02]  /*0a10*/  @P1 IMAD.MOV.U32 R4, RZ, RZ, R16 ;  /* 0x000000ffff041224 */ /* 0x000fe400078e0010 */
[----:B------:R-:W-:Y:S02]  /*0a20*/  @P1 IMAD.IADD R5, R17, 0x1, R19 ;  /* 0x0000000111051824 */ /* 0x000fe400078e0213 */
[----:B------:R-:W-:Y:S02]  /*0a30*/  @!P1 IMAD.MOV.U32 R4, RZ, RZ, R14 ;  /* 0x000000ffff049224 */ /* 0x000fe400078e000e */
[----:B------:R-:W-:Y:S01]  /*0a40*/  @!P1 IMAD.MOV.U32 R5, RZ, RZ, R15 ;  /* 0x000000ffff059224 */ /* 0x000fe200078e000f */
[----:B------:R-:W-:Y:S06]  /*0a50*/  @!P2 BRA `(.L_x_6) ;  /* 0x00000000000ca947 */ /* 0x000fec0003800000 */
[----:B------:R-:W-:Y:S01]  /*0a60*/  UCGABAR_WAIT ;  /* 0x0000000000007dc7 */ /* 0x000fe20008000000 */
[----:B------:R-:W-:Y:S01]  /*0a70*/  CCTL.IVALL ;  /* 0x00000000ff00798f */ /* 0x000fe20002000000 */
[----:B------:R-:W-:Y:S05]  /*0a80*/  BRA `(.L_x_7) ;  /* 0x0000000000047947 */ /* 0x000fea0003800000 */
.L_x_6:
[----:B------:R-:W-:Y:S06]  /*0a90*/  BAR.SYNC.DEFER_BLOCKING 0x0 ;  /* 0x0000000000007b1d */ /* 0x000fec0000010000 */
.L_x_7:
[----:B------:R-:W-:Y:S05]  /*0aa0*/  @!P3 BRA `(.L_x_8) ;  /* 0x0000005c0064b947 */ /* 0x000fea0003800000 */
[----:B------:R-:W-:-:S13]  /*0ab0*/  ISETP.GT.U32.AND P0, PT, R12, 0x1, PT ;  /* 0x000000010c00780c */ /* 0x000fda0003f04070 */
[----:B0-----:R-:W-:Y:S05]  /*0ac0*/  @P0 EXIT ;  /* 0x000000000000094d */ /* 0x001fea0003800000 */
[----:B------:R-:W-:Y:S01]  /*0ad0*/  ULDC.64 UR4, c[0x0][0x650] ;  /* 0x0001940000047ab9 */ /* 0x000fe20000000a00 */
[----:B------:R-:W-:Y:S01]  /*0ae0*/  PRMT R12, RZ, 0x7610, R12 ;  /* 0x00007610ff0c7816 */ /* 0x000fe2000000000c */
[----:B------:R-:W-:Y:S01]  /*0af0*/  IMAD.MOV.U32 R84, RZ, RZ, -0x1 ;  /* 0xffffffffff547424 */ /* 0x000fe200078e00ff */
[----:B------:R-:W-:Y:S01]  /*0b00*/  ISETP.GE.U32.AND P0, PT, R4, UR4, PT ;  /* 0x0000000404007c0c */ /* 0x000fe2000bf06070 */
[----:B------:R-:W-:Y:S02]  /*0b10*/  IMAD.MOV.U32 R86, RZ, RZ, -0x1 ;  /* 0xffffffffff567424 */ /* 0x000fe400078e00ff */
[----:B------:R-:W-:Y:S01]  /*0b20*/  IMAD.MOV.U32 R87, RZ, RZ, -0x1 ;  /* 0xffffffffff577424 */ /* 0x000fe200078e00ff */
[----:B------:R-:W-:-:S13]  /*0b30*/  ISETP.GE.U32.AND.EX P0, PT, R5, UR5, PT, P0 ;  /* 0x0000000505007c0c */ /* 0x000fda000bf06100 */
[----:B------:R-:W-:Y:S05]  /*0b40*/  @P0 BRA `(.L_x_9) ;  /* 0x0000000400280947 */ /* 0x000fea0003800000 */
[----:B------:R-:W0:Y:S01]  /*0b50*/  LDC.64 R22, c[0x0][0x628] ;  /* 0x00018a00ff167b82 */ /* 0x000e220000000a00 */
[----:B------:R-:W-:Y:S02]  /*0b60*/  IMAD.MOV.U32 R14, RZ, RZ, R4 ;  /* 0x000000ffff0e7224 */ /* 0x000fe400078e0004 */
[----:B------:R-:W-:-:S05]  /*0b70*/  IMAD.MOV.U32 R15, RZ, RZ, R5 ;  /* 0x000000ffff0f7224 */ /* 0x000fca00078e0005 */
[----:B------:R-:W1:Y:S08]  /*0b80*/  LDC R8, c[0x0][0x630] ;  /* 0x00018c00ff087b82 */ /* 0x000e700000000800 */
[----:B------:R-:W2:Y:S01]  /*0b90*/  LDC.64 R24, c[0x0][0x620] ;  /* 0x00018800ff187b82 */ /* 0x000ea20000000a00 */
[----:B0-----:R-:W-:-:S04]  /*0ba0*/  ISETP.NE.U32.AND P0, PT, R22, RZ, PT ;  /* 0x000000ff1600720c */ /* 0x001fc80003f05070 */
[----:B------:R-:W-:-:S13]  /*0bb0*/  ISETP.NE.AND.EX P0, PT, R23, RZ, PT, P0 ;  /* 0x000000ff1700720c */ /* 0x000fda0003f05300 */
[----:B-12---:R-:W-:Y:S05]  /*0bc0*/  @!P0 BRA `(.L_x_10) ;  /* 0x0000000000288947 */ /* 0x006fea0003800000 */
[----:B------:R-:W0:Y:S02]  /*0bd0*/  LDC R19, c[0x0][0x634] ;  /* 0x00018d00ff137b82 */ /* 0x000e240000000800 */
[----:B0-----:R-:W-:-:S05]  /*0be0*/  IADD3 R19, P0, R4, R19, RZ ;  /* 0x0000001304137210 */ /* 0x001fca0007f1e0ff */
[----:B------:R-:W-:-:S04]  /*0bf0*/  IMAD.X R21, RZ, RZ, R5, P0 ;  /* 0x000000ffff157224 */ /* 0x000fc800000e0605 */
[----:B------:R-:W-:-:S04]  /*0c00*/  IMAD.WIDE.U32 R14, R21, R22, RZ ;  /* 0x00000016150e7225 */ /* 0x000fc800078e00ff */
[----:B------:R-:W-:-:S04]  /*0c10*/  IMAD.WIDE.U32 R16, P0, R19, R23, R14 ;  /* 0x0000001713107225 */ /* 0x000fc8000780000e */
[----:B------:R-:W-:-:S04]  /*0c20*/  IMAD.WIDE.U32 R14, R19, R22, RZ ;  /* 0x00000016130e7225 */ /* 0x000fc800078e00ff */
[----:B------:R-:W-:Y:S01]  /*0c30*/  IMAD.X R19, RZ, RZ, RZ, P0 ;  /* 0x000000ffff137224 */ /* 0x000fe200000e06ff */
[----:B------:R-:W-:Y:S01]  /*0c40*/  IADD3 RZ, P0, R15, R16, RZ ;  /* 0x000000100fff7210 */ /* 0x000fe20007f1e0ff */
[----:B------:R-:W-:-:S04]  /*0c50*/  IMAD.MOV.U32 R18, RZ, RZ, R17 ;  /* 0x000000ffff127224 */ /* 0x000fc800078e0011 */
[----:B------:R-:W-:-:S08]  /*0c60*/  IMAD.WIDE.U32.X R14, R21, R23, R18, P0 ;  /* 0x00000017150e7225 */ /* 0x000fd000000e0412 */
.L_x_10:
[----:B------:R-:W0:Y:S01]  /*0c70*/  LDC.64 R22, c[0x0][0x640] ;  /* 0x00019000ff167b82 */ /* 0x000e220000000a00 */
[--C-:B------:R-:W-:Y:S01]  /*0c80*/  SHF.R.U64 R87, R14, R8, R15.reuse ;  /* 0x000000080e577219 */ /* 0x100fe2000000120f */
[----:B------:R-:W-:Y:S01]  /*0c90*/  IMAD R28, R13, R20, R10 ;  /* 0x000000140d1c7224 */ /* 0x000fe200078e020a */
[----:B------:R-:W-:Y:S02]  /*0ca0*/  SHF.R.U32.HI R8, RZ, R8, R15 ;  /* 0x00000008ff087219 */ /* 0x000fe4000001160f */
[----:B------:R-:W-:-:S03]  /*0cb0*/  IADD3 R11, P0, RZ, -R87, RZ ;  /* 0x80000057ff0b7210 */ /* 0x000fc60007f1e0ff */
[----:B------:R-:W1:Y:S02]  /*0cc0*/  LDC R12, c[0x0][0x618] ;  /* 0x00018600ff0c7b82 */ /* 0x000e640000000800 */
[----:B------:R-:W-:-:S04]  /*0cd0*/  IMAD.X R15, RZ, RZ, ~R8, P0 ;  /* 0x000000ffff0f7224 */ /* 0x000fc800000e0e08 */
[-C--:B------:R-:W-:Y:S02]  /*0ce0*/  IMAD R8, R15, R24.reuse, RZ ;  /* 0x000000180f087224 */ /* 0x080fe400078e02ff */
[----:B------:R-:W2:Y:S01]  /*0cf0*/  LDC R17, c[0x0][0x608] ;  /* 0x00018200ff117b82 */ /* 0x000ea20000000800 */
[----:B------:R-:W-:-:S04]  /*0d00*/  IMAD.WIDE.U32 R14, R11, R24, R4 ;  /* 0x000000180b0e7225 */ /* 0x000fc800078e0004 */
[----:B------:R-:W-:Y:S02]  /*0d10*/  IMAD R11, R11, R25, R8 ;  /* 0x000000190b0b7224 */ /* 0x000fe400078e0208 */
[----:B------:R-:W-:Y:S01]  /*0d20*/  IMAD.MOV.U32 R25, RZ, RZ, 0x1 ;  /* 0x00000001ff197424 */ /* 0x000fe200078e00ff */
[----:B------:R-:W3:Y:S01]  /*0d30*/  LDC R18, c[0x0][0x658] ;  /* 0x00019600ff127b82 */ /* 0x000ee20000000800 */
[----:B0-----:R-:W-:Y:S01]  /*0d40*/  ISETP.NE.U32.AND P0, PT, R22, RZ, PT ;  /* 0x000000ff1600720c */ /* 0x001fe20003f05070 */
[----:B------:R-:W-:Y:S02]  /*0d50*/  IMAD.IADD R11, R15, 0x1, R11 ;  /* 0x000000010f0b7824 */ /* 0x000fe400078e020b */
[----:B------:R-:W-:Y:S01]  /*0d60*/  IMAD.MOV.U32 R15, RZ, RZ, -0x1 ;  /* 0xffffffffff0f7424 */ /* 0x000fe200078e00ff */
[----:B------:R-:W-:-:S03]  /*0d70*/  ISETP.NE.AND.EX P0, PT, R23, RZ, PT, P0 ;  /* 0x000000ff1700720c */ /* 0x000fc60003f05300 */
[----:B------:R-:W0:Y:S01]  /*0d80*/  LDC R21, c[0x0][0x600] ;  /* 0x00018000ff157b82 */ /* 0x000e220000000800 */
[-CC-:B-1----:R-:W-:Y:S02]  /*0d90*/  SHF.R.U64 R19, R14, R12.reuse, R11.reuse ;  /* 0x0000000c0e137219 */ /* 0x182fe4000000120b */
[----:B------:R-:W-:-:S05]  /*0da0*/  SHF.R.U32.HI R8, RZ, R12, R11 ;  /* 0x0000000cff087219 */ /* 0x000fca000001160b */
[----:B------:R-:W1:Y:S01]  /*0db0*/  LDC R24, c[0x0][0x648] ;  /* 0x00019200ff187b82 */ /* 0x000e620000000800 */
[-CC-:B--2---:R-:W-:Y:S02]  /*0dc0*/  SHF.R.U64 R29, R19, R17.reuse, R8.reuse ;  /* 0x00000011131d7219 */ /* 0x184fe40000001208 */
[----:B------:R-:W-:-:S05]  /*0dd0*/  SHF.R.U32.HI R11, RZ, R17, R8 ;  /* 0x00000011ff0b7219 */ /* 0x000fca0000011608 */
[----:B------:R-:W2:Y:S01]  /*0de0*/  LDC R26, c[0x0][0x638] ;  /* 0x00018e00ff1a7b82 */ /* 0x000ea20000000800 */
[-CC-:B---3--:R-:W-:Y:S02]  /*0df0*/  SHF.R.U64 R20, R29, R18.reuse, R11.reuse ;  /* 0x000000121d147219 */ /* 0x188fe4000000120b */
[-C--:B------:R-:W-:Y:S02]  /*0e00*/  SHF.L.U32 R8, R15, R18.reuse, RZ ;  /* 0x000000120f087219 */ /* 0x080fe400000006ff */
[----:B------:R-:W-:Y:S01]  /*0e10*/  SHF.R.U32.HI R11, RZ, R18, R11 ;  /* 0x00000012ff0b7219 */ /* 0x000fe2000001160b */
[----:B------:R-:W-:Y:S01]  /*0e20*/  IMAD.MOV.U32 R10, RZ, RZ, R20 ;  /* 0x000000ffff0a7224 */ /* 0x000fe200078e0014 */
[----:B------:R-:W-:Y:S01]  /*0e30*/  LOP3.LUT R16, RZ, R8, RZ, 0x33, !PT ;  /* 0x00000008ff107212 */ /* 0x000fe200078e33ff */
[----:B------:R-:W3:Y:S01]  /*0e40*/  LDC R27, c[0x0][0x610] ;  /* 0x00018400ff1b7b82 */ /* 0x000ee20000000800 */
[----:B------:R-:W-:Y:S05]  /*0e50*/  @!P0 BRA `(.L_x_11) ;  /* 0x0000000000288947 */ /* 0x000fea0003800000 */
[----:B------:R-:W4:Y:S02]  /*0e60*/  LDC R15, c[0x0][0x64c] ;  /* 0x00019300ff0f7b82 */ /* 0x000f240000000800 */
[----:B----4-:R-:W-:-:S05]  /*0e70*/  IADD3 R15, P0, R20, R15, RZ ;  /* 0x0000000f140f7210 */ /* 0x010fca0007f1e0ff */
        /* <DEDUP_REMOVED lines=8> */
.L_x_11:
[----:B-1----:R-:W-:Y:S01]  /*0f00*/  SHF.R.U64 R10, R10, R24, R11 ;  /* 0x000000180a0a7219 */ /* 0x002fe2000000120b */
[----:B0-----:R-:W-:Y:S01]  /*0f10*/  VIADD R12, R21, 0xffffffff ;  /* 0xffffffff150c7836 */ /* 0x001fe20000000000 */
[----:B------:R-:W-:Y:S02]  /*0f20*/  SHF.L.U32 R8, R25, R18, RZ ;  /* 0x0000001219087219 */ /* 0x000fe400000006ff */
[----:B------:R-:W-:Y:S01]  /*0f30*/  LOP3.LUT R11, R29, R16, RZ, 0xc0, !PT ;  /* 0x000000101d0b7212 */ /* 0x000fe200078ec0ff */
[----:B------:R-:W-:Y:S01]  /*0f40*/  IMAD.MOV R13, RZ, RZ, -R10 ;  /* 0x000000ffff0d7224 */ /* 0x000fe200078e0a0a */
[----:B------:R-:W-:Y:S02]  /*0f50*/  SEL R9, R9, R28, !P1 ;  /* 0x0000001c09097207 */ /* 0x000fe40004800000 */
[----:B------:R-:W-:Y:S01]  /*0f60*/  LOP3.LUT R12, R19, R12, RZ, 0xc0, !PT ;  /* 0x0000000c130c7212 */ /* 0x000fe200078ec0ff */
[----:B------:R-:W-:Y:S02]  /*0f70*/  IMAD R10, R8, R10, R11 ;  /* 0x0000000a080a7224 */ /* 0x000fe400078e020b */
[----:B--2---:R-:W-:-:S02]  /*0f80*/  IMAD R8, R13, R26, R20 ;  /* 0x0000001a0d087224 */ /* 0x004fc400078e0214 */
[----:B---3--:R-:W-:Y:S02]  /*0f90*/  IMAD R9, R10, R27, R9 ;  /* 0x0000001b0a097224 */ /* 0x008fe400078e0209 */
[----:B------:R-:W-:Y:S02]  /*0fa0*/  IMAD.MOV.U32 R10, RZ, RZ, 0x1 ;  /* 0x00000001ff0a7424 */ /* 0x000fe400078e00ff */
[----:B------:R-:W-:-:S03]  /*0fb0*/  IMAD R8, R8, R21, R12 ;  /* 0x0000001508087224 */ /* 0x000fc600078e020c */
[----:B------:R-:W-:Y:S02]  /*0fc0*/  PRMT R12, R10, 0x7610, R12 ;  /* 0x000076100a0c7816 */ /* 0x000fe4000000000c */
[----:B------:R-:W-:Y:S02]  /*0fd0*/  SEL R86, R8, R9, !P1 ;  /* 0x0000000908567207 */ /* 0x000fe40004800000 */
[----:B------:R-:W-:-:S07]  /*0fe0*/  SEL R84, R9, R8, !P1 ;  /* 0x0000000809547207 */ /* 0x000fce0004800000 */
.L_x_9:
[----:B------:R-:W-:-:S08]  /*0ff0*/  NOP ;  /* 0x0000000000007918 */ /* 0x000fd00000000000 */
[----:B------:R-:W0:Y:S02]  /*1000*/  USETMAXREG.TRY_ALLOC.CTAPOOL UP0, 0xe8 ;  /* 0x000000e8000079c8 */ /* 0x000e240008000600 */
[----:B0-----:R-:W-:-:S13]  /*1010*/  PLOP3.LUT P0, PT, PT, PT, UP0, 0x80, 0x0 ;  /* 0x000000000000781c */ /* 0x001fda0003f0f008 */
[----:B------:R-:W-:Y:S05]  /*1020*/  @!P0 BRA `(.L_x_9) ;  /* 0xfffffffc00f08947 */ /* 0x000fea000383ffff */
[----:B------:R-:W-:Y:S01]  /*1030*/  ULDC.64 UR4, c[0x0][0x598] ;  /* 0x0001660000047ab9 */ /* 0x000fe20000000a00 */
[----:B------:R-:W-:Y:S01]  /*1040*/  ULDC.64 UR16, c[0x0][0x208] ;  /* 0x0000820000107ab9 */ /* 0x000fe20000000a00 */
[----:B------:R-:W-:-:S04]  /*1050*/  ISETP.NE.U32.AND P0, PT, RZ, UR4, PT ;  /* 0x00000004ff007c0c */ /* 0x000fc8000bf05070 */
[----:B------:R-:W-:-:S13]  /*1060*/  ISETP.NE.AND.EX P0, PT, RZ, UR5, PT, P0 ;  /* 0x00000005ff007c0c */ /* 0x000fda000bf05300 */
[----:B------:R-:W-:Y:S05]  /*1070*/  @!P0 BRA `(.L_x_12) ;  /* 0x00000000001c8947 */ /* 0x000fea0003800000 */
[----:B------:R-:W0:Y:S02]  /*1080*/  LDC.64 R8, c[0x0][0x598] ;  /* 0x00016600ff087b82 */ /* 0x000e240000000a00 */
[----:B0-----:R-:W2:Y:S02]  /*1090*/  LDG.E.64 R8, desc[UR16][R8.64] ;  /* 0x0000001008087981 */ /* 0x001ea4000c1e1b00 */
[----:B--2---:R-:W-:-:S04]  /*10a0*/  ISETP.NE.U32.AND P0, PT, R8, RZ, PT ;  /* 0x000000ff0800720c */ /* 0x004fc80003f05070 */
[----:B------:R-:W-:-:S13]  /*10b0*/  ISETP.NE.AND.EX P0, PT, R9, RZ, PT, P0 ;  /* 0x000000ff0900720c */ /* 0x000fda0003f05300 */
[----:B------:R-:W-:Y:S05]  /*10c0*/  @!P0 BRA `(.L_x_12) ;  /* 0x0000000000088947 */ /* 0x000fea0003800000 */
[----:B------:R0:W5:Y:S01]  /*10d0*/  LD.E R8, desc[UR16][R8.64] ;  /* 0x0000001008087980 */ /* 0x000162000c101900 */
[----:B------:R-:W-:Y:S05]  /*10e0*/  BRA `(.L_x_13) ;  /* 0x0000000000207947 */ /* 0x000fea0003800000 */
.L_x_12:
[----:B------:R-:W-:Y:S02]  /*10f0*/  ULDC.64 UR4, c[0x0][0x588] ;  /* 0x0001620000047ab9 */ /* 0x000fe40000000a00 */
[----:B------:R-:W-:-:S04]  /*1100*/  ISETP.NE.U32.AND P0, PT, RZ, UR4, PT ;  /* 0x00000004ff007c0c */ /* 0x000fc8000bf05070 */
[----:B------:R-:W-:-:S13]  /*1110*/  ISETP.NE.AND.EX P0, PT, RZ, UR5, PT, P0 ;  /* 0x00000005ff007c0c */ /* 0x000fda000bf05300 */
[----:B------:R-:W-:Y:S05]  /*1120*/  @!P0 BRA `(.L_x_14) ;  /* 0x00000000000c8947 */ /* 0x000fea0003800000 */
[----:B------:R-:W0:Y:S02]  /*1130*/  LDC.64 R8, c[0x0][0x588] ;  /* 0x00016200ff087b82 */ /* 0x000e240000000a00 */
[----:B0-----:R1:W5:Y:S01]  /*1140*/  LDG.E R8, desc[UR16][R8.64] ;  /* 0x0000001008087981 */ /* 0x001362000c1e1900 */
[----:B------:R-:W-:Y:S05]  /*1150*/  BRA `(.L_x_13) ;  /* 0x0000000000047947 */ /* 0x000fea0003800000 */
.L_x_14:
[----:B------:R-:W2:Y:S02]  /*1160*/  LDC R8, c[0x0][0x580] ;  /* 0x00016000ff087b82 */ /* 0x000ea40000000800 */
.L_x_13:
[----:B------:R-:W-:Y:S02]  /*1170*/  ULDC.64 UR4, c[0x0][0x5a0] ;  /* 0x0001680000047ab9 */ /* 0x000fe40000000a00 */
[----:B------:R-:W-:-:S04]  /*1180*/  ISETP.NE.U32.AND P0, PT, RZ, UR4, PT ;  /* 0x00000004ff007c0c */ /* 0x000fc8000bf05070 */
[----:B------:R-:W-:-:S13]  /*1190*/  ISETP.NE.AND.EX P0, PT, RZ, UR5, PT, P0 ;  /* 0x00000005ff007c0c */ /* 0x000fda000bf05300 */
[----:B------:R-:W-:Y:S05]  /*11a0*/  @!P0 BRA `(.L_x_15) ;  /* 0x00000000001c8947 */ /* 0x000fea0003800000 */
[----:B------:R-:W3:Y:S02]  /*11b0*/  LDC.64 R10, c[0x0][0x5a0] ;  /* 0x00016800ff0a7b82 */ /* 0x000ee40000000a00 */
[----:B---3--:R-:W3:Y:S02]  /*11c0*/  LDG.E.64 R10, desc[UR16][R10.64] ;  /* 0x000000100a0a7981 */ /* 0x008ee4000c1e1b00 */
[----:B---3--:R-:W-:-:S04]  /*11d0*/  ISETP.NE.U32.AND P0, PT, R10, RZ, PT ;  /* 0x000000ff0a00720c */ /* 0x008fc80003f05070 */
[----:B------:R-:W-:-:S13]  /*11e0*/  ISETP.NE.AND.EX P0, PT, R11, RZ, PT, P0 ;  /* 0x000000ff0b00720c */ /* 0x000fda0003f05300 */
[----:B------:R-:W-:Y:S05]  /*11f0*/  @!P0 BRA `(.L_x_15) ;  /* 0x0000000000088947 */ /* 0x000fea0003800000 */
[----:B01----:R0:W5:Y:S01]  /*1200*/  LD.E R9, desc[UR16][R10.64] ;  /* 0x000000100a097980 */ /* 0x003162000c101900 */
[----:B------:R-:W-:Y:S05]  /*1210*/  BRA `(.L_x_16) ;  /* 0x0000000000207947 */ /* 0x000fea0003800000 */
.L_x_15:
[----:B------:R-:W-:Y:S02]  /*1220*/  ULDC.64 UR4, c[0x0][0x590] ;  /* 0x0001640000047ab9 */ /* 0x000fe40000000a00 */
[----:B------:R-:W-:-:S04]  /*1230*/  ISETP.NE.U32.AND P0, PT, RZ, UR4, PT ;  /* 0x00000004ff007c0c */ /* 0x000fc8000bf05070 */
[----:B------:R-:W-:-:S13]  /*1240*/  ISETP.NE.AND.EX P0, PT, RZ, UR5, PT, P0 ;  /* 0x00000005ff007c0c */ /* 0x000fda000bf05300 */
[----:B------:R-:W-:Y:S05]  /*1250*/  @!P0 BRA `(.L_x_17) ;  /* 0x00000000000c8947 */ /* 0x000fea0003800000 */
[----:B------:R-:W0:Y:S02]  /*1260*/  LDC.64 R10, c[0x0][0x590] ;  /* 0x00016400ff0a7b82 */ /* 0x000e240000000a00 */
[----:B01----:R1:W5:Y:S01]  /*1270*/  LDG.E R9, desc[UR16][R10.64] ;  /* 0x000000100a097981 */ /* 0x003362000c1e1900 */
[----:B------:R-:W-:Y:S05]  /*1280*/  BRA `(.L_x_16) ;  /* 0x0000000000047947 */ /* 0x000fea0003800000 */
.L_x_17:
[----:B01----:R-:W3:Y:S02]  /*1290*/  LDC R9, c[0x0][0x584] ;  /* 0x00016100ff097b82 */ /* 0x003ee40000000800 */
.L_x_16:
[----:B------:R-:W-:-:S13]  /*12a0*/  LOP3.LUT P0, RZ, R12, 0xff, RZ, 0xc0, !PT ;  /* 0x000000ff0cff7812 */ /* 0x000fda000780c0ff */
[----:B------:R-:W-:Y:S05]  /*12b0*/  @!P0 EXIT ;  /* 0x000000000000894d */ /* 0x000fea0003800000 */
[----:B01----:R-:W0:Y:S01]  /*12c0*/  LDC.64 R10, c[0x0][0x5c8] ;  /* 0x00017200ff0a7b82 */ /* 0x003e220000000a00 */
[----:B------:R-:W-:Y:S01]  /*12d0*/  ULDC UR4, c[0x0][0x28c] ;  /* 0x0000a30000047ab9 */ /* 0x000fe20000000800 */
[----:B------:R-:W-:Y:S01]  /*12e0*/  LOP3.LUT R82, R2, 0x1, RZ, 0xfc, !PT ;  /* 0x0000000102527812 */ /* 0x000fe200078efcff */
[----:B------:R-:W-:-:S04]  /*12f0*/  UIADD3 UR4, UR4, 0x1f, URZ ;  /* 0x0000001f04047890 */ /* 0x000fc8000fffe03f */
[----:B------:R-:W-:-:S04]  /*1300*/  USHF.R.S32.HI UR5, URZ, 0x1f, UR4 ;  /* 0x0000001f3f057899 */ /* 0x000fc80008011404 */
[----:B------:R-:W-:-:S03]  /*1310*/  ULEA.HI UR5, UR5, UR4, URZ, 0x5 ;  /* 0x0000000405057291 */ /* 0x000fc6000f8f283f */
[----:B------:R-:W-:Y:S01]  /*1320*/  UMOV UR4, URZ ;  /* 0x0000003f00047c82 */ /* 0x000fe20008000000 */
[----:B------:R-:W-:-:S03]  /*1330*/  USHF.R.S32.HI UR9, URZ, 0x5, UR5 ;  /* 0x000000053f097899 */ /* 0x000fc60008011405 */
[----:B------:R-:W-:Y:S01]  /*1340*/  UMOV UR5, URZ ;  /* 0x0000003f00057c82 */ /* 0x000fe20008000000 */
[C-C-:B0-----:R-:W-:Y:S01]  /*1350*/  SHF.L.U64.HI R14, R10.reuse, 0x7, R11.reuse ;  /* 0x000000070a0e7819 */ /* 0x141fe2000001020b */
[C---:B------:R-:W-:Y:S01]  /*1360*/  IMAD.SHL.U32 R17, R10.reuse, 0x80, RZ ;  /* 0x000000800a117824 */ /* 0x040fe200078e00ff */
[C-C-:B------:R-:W-:Y:S01]  /*1370*/  SHF.L.U64.HI R16, R10.reuse, 0x3, R11.reuse ;  /* 0x000000030a107819 */ /* 0x140fe2000001020b */
[C---:B------:R-:W-:Y:S01]  /*1380*/  IMAD.SHL.U32 R19, R10.reuse, 0x8, RZ ;  /* 0x000000080a137824 */ /* 0x040fe200078e00ff */
[C---:B------:R-:W-:Y:S01]  /*1390*/  SHF.L.U64.HI R15, R10.reuse, 0x8, R11 ;  /* 0x000000080a0f7819 */ /* 0x040fe2000001020b */
[----:B------:R-:W-:-:S07]  /*13a0*/  IMAD.SHL.U32 R21, R10, 0x100, RZ ;  /* 0x000001000a157824 */ /* 0x000fce00078e00ff */
.L_x_52:
[----:B------:R-:W-:Y:S01]  /*13b0*/  LOP3.LUT R10, R0, 0x80, RZ, 0xc0, !PT ;  /* 0x00000080000a7812 */ /* 0x000fe200078ec0ff */
[----:B0-----:R-:W0:Y:S01]  /*13c0*/  S2UR UR13, SR_CgaCtaId ;  /* 0x00000000000d79c3 */ /* 0x001e220000008800 */
[----:B------:R-:W-:Y:S01]  /*13d0*/  UMOV UR12, 0x400 ;  /* 0x00000400000c7882 */ /* 0x000fe20000000000 */
[----:B------:R-:W-:Y:S01]  /*13e0*/  UMOV UR6, URZ ;  /* 0x0000003f00067c82 */ /* 0x000fe20008000000 */
[----:B------:R-:W-:Y:S01]  /*13f0*/  SHF.R.U32.HI R10, RZ, 0x7, R10 ;  /* 0x00000007ff0a7819 */ /* 0x000fe2000001160a */
[----:B------:R-:W-:Y:S01]  /*1400*/  UMOV UR7, URZ ;  /* 0x0000003f00077c82 */ /* 0x000fe20008000000 */
[----:B------:R-:W-:Y:S01]  /*1410*/  UMOV UR18, UR5 ;  /* 0x0000000500127c82 */ /* 0x000fe20008000000 */
[----:B------:R-:W-:Y:S01]  /*1420*/  IMAD.MOV.U32 R18, RZ, RZ, RZ ;  /* 0x000000ffff127224 */ /* 0x000fe200078e00ff */
[----:B-1-3--:R-:W-:Y:S01]  /*1430*/  CS2R R22, SRZ ;  /* 0x0000000000167805 */ /* 0x00afe2000001ff00 */
[----:B------:R-:W1:Y:S01]  /*1440*/  LDC R11, c[0x0][0x28c] ;  /* 0x0000a300ff0b7b82 */ /* 0x000e620000000800 */
[----:B------:R-:W4:Y:S01]  /*1450*/  SHFL.IDX PT, R10, R10, RZ, 0x1f ;  /* 0x00001fff0a0a7589 */ /* 0x000f2200000e0000 */
[----:B-----5:R-:W-:Y:S01]  /*1460*/  IMAD.MOV.U32 R20, RZ, RZ, RZ ;  /* 0x000000ffff147224 */ /* 0x020fe200078e00ff */
[----:B------:R-:W-:-:S02]  /*1470*/  CS2R R56, SRZ ;  /* 0x0000000000387805 */ /* 0x000fc4000001ff00 */
[----:B------:R-:W-:Y:S02]  /*1480*/  CS2R R58, SRZ ;  /* 0x00000000003a7805 */ /* 0x000fe4000001ff00 */
[----:B------:R-:W-:Y:S02]  /*1490*/  CS2R R60, SRZ ;  /* 0x00000000003c7805 */ /* 0x000fe4000001ff00 */
[----:B------:R-:W-:Y:S02]  /*14a0*/  CS2R R62, SRZ ;  /* 0x00000000003e7805 */ /* 0x000fe4000001ff00 */
[----:B------:R-:W-:Y:S02]  /*14b0*/  CS2R R64, SRZ ;  /* 0x0000000000407805 */ /* 0x000fe4000001ff00 */
[----:B------:R-:W-:Y:S02]  /*14c0*/  CS2R R66, SRZ ;  /* 0x0000000000427805 */ /* 0x000fe4000001ff00 */
[----:B------:R-:W-:-:S02]  /*14d0*/  CS2R R68, SRZ ;  /* 0x0000000000447805 */ /* 0x000fc4000001ff00 */
[----:B------:R-:W-:Y:S02]  /*14e0*/  CS2R R70, SRZ ;  /* 0x0000000000467805 */ /* 0x000fe4000001ff00 */
[----:B------:R-:W-:Y:S02]  /*14f0*/  CS2R R72, SRZ ;  /* 0x0000000000487805 */ /* 0x000fe4000001ff00 */
[----:B------:R-:W-:Y:S02]  /*1500*/  CS2R R74, SRZ ;  /* 0x00000000004a7805 */ /* 0x000fe4000001ff00 */
[----:B------:R-:W-:Y:S02]  /*1510*/  CS2R R76, SRZ ;  /* 0x00000000004c7805 */ /* 0x000fe4000001ff00 */
[----:B------:R-:W-:Y:S02]  /*1520*/  CS2R R78, SRZ ;  /* 0x00000000004e7805 */ /* 0x000fe4000001ff00 */
[----:B------:R-:W-:Y:S01]  /*1530*/  CS2R R80, SRZ ;  /* 0x0000000000507805 */ /* 0x000fe2000001ff00 */
[----:B------:R-:W-:Y:S01]  /*1540*/  IMAD.MOV.U32 R83, RZ, RZ, RZ ;  /* 0x000000ffff537224 */ /* 0x000fe200078e00ff */
[----:B------:R-:W-:Y:S01]  /*1550*/  CS2R R48, SRZ ;  /* 0x0000000000307805 */ /* 0x000fe2000001ff00 */
[----:B------:R-:W-:Y:S01]  /*1560*/  IMAD.MOV.U32 R85, RZ, RZ, RZ ;  /* 0x000000ffff557224 */ /* 0x000fe200078e00ff */
[----:B------:R-:W-:Y:S01]  /*1570*/  CS2R R50, SRZ ;  /* 0x0000000000327805 */ /* 0x000fe2000001ff00 */
[----:B------:R-:W-:Y:S01]  /*1580*/  IMAD.U32 R88, RZ, RZ, UR4 ;  /* 0x00000004ff587e24 */ /* 0x000fe2000f8e00ff */
[----:B------:R-:W-:-:S02]  /*1590*/  CS2R R52, SRZ ;  /* 0x0000000000347805 */ /* 0x000fc4000001ff00 */
[----:B------:R-:W-:Y:S02]  /*15a0*/  CS2R R54, SRZ ;  /* 0x0000000000367805 */ /* 0x000fe4000001ff00 */
[----:B------:R-:W-:Y:S02]  /*15b0*/  CS2R R40, SRZ ;  /* 0x0000000000287805 */ /* 0x000fe4000001ff00 */
[----:B-1----:R-:W-:Y:S02]  /*15c0*/  ISETP.GE.AND P0, PT, R11, 0x1, PT ;  /* 0x000000010b00780c */ /* 0x002fe40003f06270 */
[----:B------:R-:W-:Y:S02]  /*15d0*/  CS2R R42, SRZ ;  /* 0x00000000002a7805 */ /* 0x000fe4000001ff00 */
[----:B----4-:R-:W-:Y:S02]  /*15e0*/  R2UR UR8, R10 ;  /* 0x000000000a0872ca */ /* 0x010fe400000e0000 */
        /* <DEDUP_REMOVED lines=9> */
[----:B------:R-:W-:Y:S01]  /*1680*/  CS2R R30, SRZ ;  /* 0x00000000001e7805 */ /* 0x000fe2000001ff00 */
[----:B------:R-:W-:-:S04]  /*1690*/  ULEA.HI UR10, UR8, UR8, URZ, 0x1 ;  /* 0x00000008080a7291 */ /* 0x000fc8000f8f083f */
[----:B------:R-:W-:Y:S02]  /*16a0*/  ULOP3.LUT UR11, UR10, 0x1ffffe, URZ, 0xc0, !UPT ;  /* 0x001ffffe0a0b7892 */ /* 0x000fe4000f8ec03f */
[----:B0-----:R-:W-:Y:S02]  /*16b0*/  ULEA UR10, UR13, UR12, 0x18 ;  /* 0x0000000c0d0a7291 */ /* 0x001fe4000f8ec03f */
[----:B------:R-:W-:-:S03]  /*16c0*/  UIADD3 UR11, UR8, -UR11, URZ ;  /* 0x8000000b080b7290 */ /* 0x000fc6000fffe03f */
[----:B------:R-:W-:Y:S01]  /*16d0*/  UMOV UR8, URZ ;  /* 0x0000003f00087c82 */ /* 0x000fe20008000000 */
[----:B------:R-:W-:-:S04]  /*16e0*/  ULEA UR11, UR11, UR10, 0xb ;  /* 0x0000000a0b0b7291 */ /* 0x000fc8000f8e583f */
[----:B------:R-:W-:-:S04]  /*16f0*/  UIADD3 UR11, UR11, 0x180, URZ ;  /* 0x000001800b0b7890 */ /* 0x000fc8000fffe03f */
[----:B------:R-:W-:-:S04]  /*1700*/  USHF.R.U32.HI UR11, URZ, 0x4, UR11 ;  /* 0x000000043f0b7899 */ /* 0x000fc8000801160b */
[----:B------:R-:W-:Y:S01]  /*1710*/  ULOP3.LUT UR11, UR11, 0x3fff, URZ, 0xc0, !UPT ;  /* 0x00003fff0b0b7892 */ /* 0x000fe2000f8ec03f */
[----:B------:R-:W-:Y:S11]  /*1720*/  @!P0 BRA `(.L_x_18) ;  /* 0x0000000400948947 */ /* 0x000ff60003800000 */
[----:B------:R-:W-:-:S13]  /*1730*/  ISETP.NE.AND P1, PT, R82, 0x3, PT ;  /* 0x000000035200780c */ /* 0x000fda0003f25270 */
[----:B------:R-:W-:Y:S05]  /*1740*/  @!P1 BRA `(.L_x_19) ;  /* 0x0000000000049947 */ /* 0x000fea0003800000 */
[----:B------:R-:W-:Y:S01]  /*1750*/  BPT.TRAP 0x1 ;  /* 0x000000040000795c */ /* 0x000fe20000300000 */
.L_x_19:
[----:B------:R-:W-:Y:S01]  /*1760*/  ULEA UR7, UR5, UR10, 0x3 ;  /* 0x0000000a05077291 */ /* 0x000fe2000f8e183f */
[----:B------:R-:W-:-:S05]  /*1770*/  IMAD.U32 R10, RZ, RZ, UR4 ;  /* 0x00000004ff0a7e24 */ /* 0x000fca000f8e00ff */
[----:B------:R-:W-:-:S04]  /*1780*/  SHF.L.U32 R10, R10, 0x1f, RZ ;  /* 0x0000001f0a0a7819 */ /* 0x000fc800000006ff */
[----:B------:R0:W1:Y:S01]  /*1790*/  SYNCS.PHASECHK.TRANS64.TRYWAIT P0, [UR7], R10 ;  /* 0x0000000aff0075a7 */ /* 0x0000620008000147 */
[----:B------:R-:W-:Y:S05]  /*17a0*/  @!P1 BRA `(.L_x_20) ;  /* 0x0000000000049947 */ /* 0x000fea0003800000 */
[----:B------:R-:W-:Y:S01]  /*17b0*/  BPT.TRAP 0x1 ;  /* 0x000000040000795c */ /* 0x000fe20000300000 */
.L_x_20:
[----:B------:R-:W-:Y:S01]  /*17c0*/  UMOV UR6, 0x1 ;  /* 0x0000000100067882 */ /* 0x000fe20000000000 */
[----:B------:R-:W-:Y:S01]  /*17d0*/  IMAD.MOV.U32 R18, RZ, RZ, RZ ;  /* 0x000000ffff127224 */ /* 0x000fe200078e00ff */
[----:B-1----:R-:W-:Y:S06]  /*17e0*/  @P0 BRA `(.L_x_21) ;  /* 0x0000000000080947 */ /* 0x002fec0003800000 */
[----:B------:R-:W1:Y:S02]  /*17f0*/  SYNCS.PHASECHK.TRANS64.TRYWAIT P0, [UR7], R10 ;  /* 0x0000000aff0075a7 */ /* 0x000e640008000147 */
[----:B-1----:R-:W-:Y:S05]  /*1800*/  @!P0 BRA `(.L_x_22) ;  /* 0x0000006800b88947 */ /* 0x002fea0003800000 */
.L_x_21:
[----:B------:R-:W-:Y:S01]  /*1810*/  UIADD3 UR7, UR10, 0x34180, URZ ;  /* 0x000341800a077890 */ /* 0x000fe2000fffe03f */
[----:B------:R-:W-:Y:S01]  /*1820*/  WARPGROUP.ARRIVE ;  /* 0x00000000000079c5 */ /* 0x000fe20000000000 */
[----:B------:R-:W-:Y:S01]  /*1830*/  ULOP3.LUT UR8, UR11, 0x10000, URZ, 0xfc, !UPT ;  /* 0x000100000b087892 */ /* 0x000fe2000f8efc3f */
[----:B------:R-:W-:Y:S01]  /*1840*/  CS2R R22, SRZ ;  /* 0x0000000000167805 */ /* 0x000fe2000001ff00 */
[----:B------:R-:W-:Y:S01]  /*1850*/  USHF.R.U32.HI UR7, URZ, 0x4, UR7 ;  /* 0x000000043f077899 */ /* 0x000fe20008011607 */
[----:B------:R-:W-:Y:S01]  /*1860*/  IMAD.MOV.U32 R20, RZ, RZ, RZ ;  /* 0x000000ffff147224 */ /* 0x000fe200078e00ff */
[----:B------:R-:W-:Y:S01]  /*1870*/  UMOV UR13, 0xc0000010 ;  /* 0xc0000010000d7882 */ /* 0x000fe20000000000 */
[----:B------:R-:W-:Y:S01]  /*1880*/  UMOV UR15, 0xc0000010 ;  /* 0xc0000010000f7882 */ /* 0x000fe20000000000 */
[----:B------:R-:W-:Y:S01]  /*1890*/  ULOP3.LUT UR7, UR7, 0x3fff, URZ, 0xc0, !UPT ;  /* 0x00003fff07077892 */ /* 0x000fe2000f8ec03f */
[----:B------:R-:W-:Y:S02]  /*18a0*/  CS2R R56, SRZ ;  /* 0x0000000000387805 */ /* 0x000fe4000001ff00 */
[----:B------:R-:W-:-:S02]  /*18b0*/  CS2R R58, SRZ ;  /* 0x00000000003a7805 */ /* 0x000fc4000001ff00 */
[----:B------:R-:W-:Y:S01]  /*18c0*/  CS2R R60, SRZ ;  /* 0x00000000003c7805 */ /* 0x000fe2000001ff00 */
[----:B------:R-:W-:Y:S01]  /*18d0*/  ULOP3.LUT UR14, UR7, 0x10000, URZ, 0xfc, !UPT ;  /* 0x00010000070e7892 */ /* 0x000fe2000f8efc3f */
[----:B------:R-:W-:Y:S01]  /*18e0*/  CS2R R62, SRZ ;  /* 0x00000000003e7805 */ /* 0x000fe2000001ff00 */
[----:B------:R-:W-:Y:S01]  /*18f0*/  ULEA UR7, UR5, UR8, 0xa ;  /* 0x0000000805077291 */ /* 0x000fe2000f8e503f */
[----:B------:R-:W-:Y:S01]  /*1900*/  CS2R R64, SRZ ;  /* 0x0000000000407805 */ /* 0x000fe2000001ff00 */
[----:B------:R-:W-:Y:S01]  /*1910*/  ULEA UR14, UR5, UR14, 0x5 ;  /* 0x0000000e050e7291 */ /* 0x000fe2000f8e283f */
[----:B------:R-:W-:Y:S01]  /*1920*/  CS2R R66, SRZ ;  /* 0x0000000000427805 */ /* 0x000fe2000001ff00 */
[----:B------:R-:W-:Y:S01]  /*1930*/  UIADD3 UR8, UR7, 0x100, URZ ;  /* 0x0000010007087890 */ /* 0x000fe2000fffe03f */
[----:B------:R-:W-:Y:S01]  /*1940*/  CS2R R68, SRZ ;  /* 0x0000000000447805 */ /* 0x000fe2000001ff00 */
[----:B------:R-:W-:Y:S01]  /*1950*/  UIADD3 UR18, UR7, 0x200, URZ ;  /* 0x0000020007127890 */ /* 0x000fe2000fffe03f */
[----:B------:R-:W-:Y:S01]  /*1960*/  CS2R R70, SRZ ;  /* 0x0000000000467805 */ /* 0x000fe2000001ff00 */
[----:B------:R-:W-:Y:S01]  /*1970*/  UMOV UR12, UR7 ;  /* 0x00000007000c7c82 */ /* 0x000fe20008000000 */
[----:B------:R-:W-:Y:S01]  /*1980*/  UIADD3 UR7, UR7, 0x300, URZ ;  /* 0x0000030007077890 */ /* 0x000fe2000fffe03f */
[----:B------:R-:W-:Y:S01]  /*1990*/  CS2R R72, SRZ ;  /* 0x0000000000487805 */ /* 0x000fe2000001ff00 */
[----:B------:R-:W-:Y:S01]  /*19a0*/  QGMMA.64x16x32.F32.E4M3.E4M3 R48, gdesc[UR12], RZ, !UPT ;  /* 0x002000000c3079f3 */ /* 0x000fe2000c7008ff */
[----:B------:R-:W-:Y:S01]  /*19b0*/  UMOV UR12, UR8 ;  /* 0x00000008000c7c82 */ /* 0x000fe20008000000 */
[----:B------:R-:W-:Y:S01]  /*19c0*/  UMOV UR13, 0xc0000010 ;  /* 0xc0000010000d7882 */ /* 0x000fe20000000000 */
[----:B------:R-:W-:Y:S01]  /*19d0*/  ULDC UR8, c[0x0][0x50c] ;  /* 0x0001430000087ab9 */ /* 0x000fe20000000800 */
[----:B------:R-:W-:Y:S01]  /*19e0*/  QGMMA.64x16x32.F32.E4M3.E4M3 R40, gdesc[UR12], RZ, !UPT ;  /* 0x002000000c2879f3 */ /* 0x000fe2000c7008ff */
[----:B------:R-:W-:Y:S01]  /*19f0*/  UMOV UR12, UR18 ;  /* 0x00000012000c7c82 */ /* 0x000fe20008000000 */
[----:B------:R-:W-:Y:S01]  /*1a00*/  UMOV UR13, 0xc0000010 ;  /* 0xc0000010000d7882 */ /* 0x000fe20000000000 */
[----:B------:R-:W-:Y:S01]  /*1a10*/  UISETP.NE.AND UP0, UPT, UR8, 0x1, UPT ;  /* 0x000000010800788c */ /* 0x000fe2000bf05270 */
[----:B------:R-:W-:Y:S01]  /*1a20*/  QGMMA.64x16x32.F32.E4M3.E4M3 R32, gdesc[UR12], RZ, !UPT ;  /* 0x002000000c2079f3 */ /* 0x000fe2000c7008ff */
[----:B------:R-:W-:Y:S01]  /*1a30*/  UMOV UR12, UR7 ;  /* 0x00000007000c7c82 */ /* 0x000fe20008000000 */
[----:B------:R-:W-:Y:S01]  /*1a40*/  UMOV UR13, 0xc0000010 ;  /* 0xc0000010000d7882 */ /* 0x000fe20000000000 */
[----:B------:R-:W-:Y:S01]  /*1a50*/  USEL UR7, URZ, 0x1, UP0 ;  /* 0x000000013f077887 */ /* 0x000fe20008000000 */
[----:B------:R-:W-:Y:S01]  /*1a60*/  QGMMA.64x16x32.F32.E4M3.E4M3 R24, gdesc[UR12], RZ, !UPT, gsb0 ;  /* 0x002000000c1879f3 */ /* 0x000fe2000c0008ff */
[----:B------:R-:W-:-:S02]  /*1a70*/  CS2R R74, SRZ ;  /* 0x00000000004a7805 */ /* 0x000fc4000001ff00 */
[----:B------:R-:W-:Y:S02]  /*1a80*/  CS2R R76, SRZ ;  /* 0x00000000004c7805 */ /* 0x000fe4000001ff00 */
[----:B------:R-:W-:Y:S02]  /*1a90*/  CS2R R78, SRZ ;  /* 0x00000000004e7805 */ /* 0x000fe4000001ff00 */
[----:B------:R-:W-:Y:S02]  /*1aa0*/  CS2R R80, SRZ ;  /* 0x0000000000507805 */ /* 0x000fe4000001ff00 */
[----:B------:R-:W-:Y:S01]  /*1ab0*/  ISETP.NE.AND P0, PT, RZ, UR7, PT ;  /* 0x00000007ff007c0c */ /* 0x000fe2000bf05270 */
[----:B------:R-:W-:Y:S02]  /*1ac0*/  IMAD.MOV.U32 R83, RZ, RZ, RZ ;  /* 0x000000ffff537224 */ /* 0x000fe400078e00ff */
[----:B------:R-:W-:-:S10]  /*1ad0*/  IMAD.MOV.U32 R85, RZ, RZ, RZ ;  /* 0x000000ffff557224 */ /* 0x000fd400078e00ff */
[----:B------:R-:W-:Y:S05]  /*1ae0*/  @!P0 BRA `(.L_x_23) ;  /* 0x0000000000888947 */ /* 0x000fea0003800000 */
[----:B------:R-:W-:Y:S02]  /*1af0*/  WARPGROUP.DEPBAR.LE gsb0, 0x0 ;  /* 0x00008000000079c5 */ /* 0x000fe40000010000 */
[----:B------:R-:W-:-:S01]  /*1b00*/  FADD R85, RZ, R48 ;  /* 0x00000030ff557221 */ /* 0x000fc20000000000 */
[----:B------:R-:W-:Y:S01]  /*1b10*/  FADD R80, RZ, R49 ;  /* 0x00000031ff507221 */ /* 0x000fe20000000000 */
        /* <DEDUP_REMOVED lines=30> */
[----:B------:R-:W-:-:S06]  /*1d00*/  UMOV UR6, URZ ;  /* 0x0000003f00067c82 */ /* 0x000fcc0008000000 */
.L_x_23:
[----:B------:R-:W-:-:S04]  /*1d10*/  UIADD3 UR18, UR5, 0x1, URZ ;  /* 0x0000000105127890 */ /* 0x000fc8000fffe03f */
[----:B------:R-:W-:-:S04]  /*1d20*/  UISETP.NE.AND UP0, UPT, UR18, 0xd, UPT ;  /* 0x0000000d1200788c */ /* 0x000fc8000bf05270 */
[----:B------:R-:W-:Y:S02]  /*1d30*/  USEL UR8, URZ, 0x1, UP0 ;  /* 0x000000013f087887 */ /* 0x000fe40008000000 */
[----:B------:R-:W-:Y:S02]  /*1d40*/  USEL UR18, UR18, URZ, UP0 ;  /* 0x0000003f12127287 */ /* 0x000fe40008000000 */
[----:B------:R-:W-:-:S06]  /*1d50*/  ULOP3.LUT UR8, UR4, UR8, URZ, 0x3c, !UPT ;  /* 0x0000000804087292 */ /* 0x000fcc000f8e3c3f */
[----:B------:R-:W-:Y:S01]  /*1d60*/  IMAD.U32 R88, RZ, RZ, UR8 ;  /* 0x00000008ff587e24 */ /* 0x000fe2000f8e00ff */
[----:B------:R-:W-:-:S06]  /*1d70*/  UMOV UR8, 0x1 ;  /* 0x0000000100087882 */ /* 0x000fcc0000000000 */
.L_x_18:
[----:B------:R-:W-:-:S04]  /*1d80*/  UISETP.LT.AND UP0, UPT, UR9, 0x1, UPT ;  /* 0x000000010900788c */ /* 0x000fc8000bf01270 */
[----:B------:R-:W-:-:S04]  /*1d90*/  USEL UR12, UR9, 0x1, UP0 ;  /* 0x00000001090c7887 */ /* 0x000fc80008000000 */
[----:B------:R-:W-:-:S04]  /*1da0*/  UIADD3 UR12, UR9, -UR12, URZ ;  /* 0x8000000c090c7290 */ /* 0x000fc8000fffe03f */
[----:B------:R-:W-:-:S06]  /*1db0*/  UISETP.GE.AND UP0, UPT, UR12, 0x1, UPT ;  /* 0x000000010c00788c */ /* 0x000fcc000bf06270 */
[----:B------:R-:W-:-:S13]  /*1dc0*/  PLOP3.LUT P0, PT, PT, PT, UP0, 0x80, 0x0 ;  /* 0x000000000000781c */ /* 0x000fda0003f0f008 */
[----:B------:R-:W-:Y:S05]  /*1dd0*/  @!P0 BRA `(.L_x_24) ;  /* 0x0000000400a48947 */ /* 0x000fea0003800000 */
[----:B01----:R-:W-:Y:S01]  /*1de0*/  IMAD.U32 R10, RZ, RZ, UR12 ;  /* 0x0000000cff0a7e24 */ /* 0x003fe2000f8e00ff */
[----:B------:R-:W-:Y:S01]  /*1df0*/  ULDC UR20, c[0x0][0x50c] ;  /* 0x0001430000147ab9 */ /* 0x000fe20000000800 */
[----:B------:R-:W-:-:S07]  /*1e00*/  IMAD.U32 R11, RZ, RZ, UR5 ;  /* 0x00000005ff0b7e24 */ /* 0x000fce000f8e00ff */
.L_x_32:
[----:B------:R-:W-:-:S13]  /*1e10*/  ISETP.NE.AND P1, PT, R82, 0x3, PT ;  /* 0x000000035200780c */ /* 0x000fda0003f25270 */
[----:B------:R-:W-:Y:S05]  /*1e20*/  @!P1 BRA `(.L_x_25) ;  /* 0x0000000000049947 */ /* 0x000fea0003800000 */
[----:B------:R-:W-:Y:S01]  /*1e30*/  BPT.TRAP 0x1 ;  /* 0x000000040000795c */ /* 0x000fe20000300000 */
.L_x_25:
[----:B------:R-:W0:Y:S01]  /*1e40*/  S2UR UR12, SR_CgaCtaId ;  /* 0x00000000000c79c3 */ /* 0x000e220000008800 */
[----:B------:R-:W-:Y:S01]  /*1e50*/  UMOV UR10, 0x400 ;  /* 0x00000400000a7882 */ /* 0x000fe20000000000 */
[----:B------:R-:W-:Y:S01]  /*1e60*/  SHF.L.U32 R12, R88, 0x1f, RZ ;  /* 0x0000001f580c7819 */ /* 0x000fe200000006ff */
[----:B0-----:R-:W-:-:S04]  /*1e70*/  ULEA UR10, UR12, UR10, 0x18 ;  /* 0x0000000a0c0a7291 */ /* 0x001fc8000f8ec03f */
[----:B------:R-:W-:-:S09]  /*1e80*/  ULEA UR12, UR18, UR10, 0x3 ;  /* 0x0000000a120c7291 */ /* 0x000fd2000f8e183f */
[----:B------:R0:W1:Y:S01]  /*1e90*/  SYNCS.PHASECHK.TRANS64.TRYWAIT P0, [UR12], R12 ;  /* 0x0000000cff0075a7 */ /* 0x000062000800014c */
[----:B------:R-:W-:Y:S05]  /*1ea0*/  @!P1 BRA `(.L_x_26) ;  /* 0x0000000000049947 */ /* 0x000fea0003800000 */
[----:B------:R-:W-:Y:S01]  /*1eb0*/  BPT.TRAP 0x1 ;  /* 0x000000040000795c */ /* 0x000fe20000300000 */
.L_x_26:
[----:B-1----:R-:W-:Y:S05]  /*1ec0*/  @P0 BRA `(.L_x_27) ;  /* 0x0000000000080947 */ /* 0x002fea0003800000 */
[----:B------:R-:W1:Y:S02]  /*1ed0*/  SYNCS.PHASECHK.TRANS64.TRYWAIT P0, [UR12], R12 ;  /* 0x0000000cff0075a7 */ /* 0x000e64000800014c */
[----:B-1----:R-:W-:Y:S05]  /*1ee0*/  @!P0 BRA `(.L_x_28) ;  /* 0x0000006400188947 */ /* 0x002fea0003800000 */
.L_x_27:
[----:B------:R-:W-:Y:S01]  /*1ef0*/  UIADD3 UR12, UR10, 0x34180, URZ ;  /* 0x000341800a0c7890 */ /* 0x000fe2000fffe03f */
[----:B------:R-:W-:Y:S01]  /*1f00*/  WARPGROUP.ARRIVE ;  /* 0x00000000000079c5 */ /* 0x000fe20000000000 */
[----:B------:R-:W-:Y:S02]  /*1f10*/  UISETP.NE.AND UP0, UPT, UR7, URZ, UPT ;  /* 0x0000003f0700728c */ /* 0x000fe4000bf05270 */
[----:B------:R-:W-:Y:S02]  /*1f20*/  USHF.R.U32.HI UR12, URZ, 0x4, UR12 ;  /* 0x000000043f0c7899 */ /* 0x000fe4000801160c */
[----:B------:R-:W-:Y:S02]  /*1f30*/  USEL UR8, UR8, URZ, !UP0 ;  /* 0x0000003f08087287 */ /* 0x000fe4000c000000 */
[----:B------:R-:W-:Y:S02]  /*1f40*/  ULOP3.LUT UR7, UR12, 0x3fff, URZ, 0xc0, !UPT ;  /* 0x00003fff0c077892 */ /* 0x000fe4000f8ec03f */
[----:B------:R-:W-:-:S02]  /*1f50*/  ULOP3.LUT UR12, UR11, 0x10000, URZ, 0xfc, !UPT ;  /* 0x000100000b0c7892 */ /* 0x000fc4000f8efc3f */
[----:B------:R-:W-:Y:S02]  /*1f60*/  ULOP3.LUT UR7, UR7, 0x10000, URZ, 0xfc, !UPT ;  /* 0x0001000007077892 */ /* 0x000fe4000f8efc3f */
[----:B------:R-:W-:Y:S02]  /*1f70*/  UISETP.NE.U32.AND UP0, UPT, UR8, URZ, UPT ;  /* 0x0000003f0800728c */ /* 0x000fe4000bf05070 */
[----:B------:R-:W-:Y:S02]  /*1f80*/  ULEA UR12, UR18, UR12, 0xa ;  /* 0x0000000c120c7291 */ /* 0x000fe4000f8e503f */
[----:B------:R-:W-:Y:S02]  /*1f90*/  ULEA UR14, UR18, UR7, 0x5 ;  /* 0x00000007120e7291 */ /* 0x000fe4000f8e283f */
[----:B------:R-:W-:Y:S02]  /*1fa0*/  UIADD3 UR7, UR12, 0x100, URZ ;  /* 0x000001000c077890 */ /* 0x000fe4000fffe03f */
[----:B------:R-:W-:Y:S01]  /*1fb0*/  UIADD3 UR8, UR12, 0x200, URZ ;  /* 0x000002000c087890 */ /* 0x000fe2000fffe03f */
[----:B------:R-:W-:Y:S01]  /*1fc0*/  UMOV UR13, 0xc0000010 ;  /* 0xc0000010000d7882 */ /* 0x000fe20000000000 */
[----:B------:R-:W-:Y:S01]  /*1fd0*/  UMOV UR15, 0xc0000010 ;  /* 0xc0000010000f7882 */ /* 0x000fe20000000000 */
[----:B------:R-:W-:-:S02]  /*1fe0*/  UIADD3 UR19, UR12, 0x300, URZ ;  /* 0x000003000c137890 */ /* 0x000fc4000fffe03f */
[----:B------:R-:W-:Y:S01]  /*1ff0*/  QGMMA.64x16x32.F32.E4M3.E4M3 R48, gdesc[UR12], R48, UP0 ;  /* 0x002000000c3079f3 */ /* 0x000fe2000bf00830 */
[----:B------:R-:W-:Y:S01]  /*2000*/  UMOV UR13, 0xc0000010 ;  /* 0xc0000010000d7882 */ /* 0x000fe20000000000 */
[----:B------:R-:W-:Y:S01]  /*2010*/  UMOV UR12, UR7 ;  /* 0x00000007000c7c82 */ /* 0x000fe20008000000 */
[----:B------:R-:W-:Y:S01]  /*2020*/  UIADD3 UR6, UR6, 0x1, URZ ;  /* 0x0000000106067890 */ /* 0x000fe2000fffe03f */
[----:B------:R-:W-:Y:S01]  /*2030*/  QGMMA.64x16x32.F32.E4M3.E4M3 R40, gdesc[UR12], R40, UP0 ;  /* 0x002000000c2879f3 */ /* 0x000fe2000bf00828 */
[----:B------:R-:W-:Y:S01]  /*2040*/  UMOV UR12, UR8 ;  /* 0x00000008000c7c82 */ /* 0x000fe20008000000 */
[----:B------:R-:W-:Y:S02]  /*2050*/  UMOV UR13, 0xc0000010 ;  /* 0xc0000010000d7882 */ /* 0x000fe40000000000 */
[----:B------:R-:W-:Y:S01]  /*2060*/  QGMMA.64x16x32.F32.E4M3.E4M3 R32, gdesc[UR12], R32, UP0 ;  /* 0x002000000c2079f3 */ /* 0x000fe2000bf00820 */
[----:B------:R-:W-:Y:S01]  /*2070*/  UMOV UR12, UR19 ;  /* 0x00000013000c7c82 */ /* 0x000fe20008000000 */
[----:B------:R-:W-:-:S02]  /*2080*/  UMOV UR13, 0xc0000010 ;  /* 0xc0000010000d7882 */ /* 0x000fc40000000000 */
[----:B------:R-:W-:Y:S01]  /*2090*/  QGMMA.64x16x32.F32.E4M3.E4M3 R24, gdesc[UR12], R24, UP0, gsb0 ;  /* 0x002000000c1879f3 */ /* 0x000fe2000b800818 */
[----:B------:R-:W-:-:S04]  /*20a0*/  UISETP.NE.AND UP0, UPT, UR6, UR20, UPT ;  /* 0x000000140600728c */ /* 0x000fc8000bf05270 */
[----:B------:R-:W-:-:S06]  /*20b0*/  USEL UR7, URZ, 0x1, UP0 ;  /* 0x000000013f077887 */ /* 0x000fcc0008000000 */
[----:B------:R-:W-:Y:S01]  /*20c0*/  ISETP.NE.AND P0, PT, RZ, UR7, PT ;  /* 0x00000007ff007c0c */ /* 0x000fe2000bf05270 */
[----:B------:R-:W-:-:S12]  /*20d0*/  WARPGROUP.DEPBAR.LE gsb0, 0x1 ;  /* 0x00008000000079c5 */ /* 0x000fd80000010100 */
[----:B------:R-:W-:Y:S05]  /*20e0*/  @!P0 BRA `(.L_x_29) ;  /* 0x0000000000888947 */ /* 0x000fea0003800000 */
[----:B------:R-:W-:Y:S02]  /*20f0*/  WARPGROUP.DEPBAR.LE gsb0, 0x0 ;  /* 0x00008000000079c5 */ /* 0x000fe40000010000 */
[----:B------:R-:W-:-:S01]  /*2100*/  FADD R85, R48, R85 ;  /* 0x0000005530557221 */ /* 0x000fc20000000000 */
[----:B------:R-:W-:Y:S01]  /*2110*/  FADD R80, R49, R80 ;  /* 0x0000005031507221 */ /* 0x000fe20000000000 */
        /* <DEDUP_REMOVED lines=30> */
[----:B------:R-:W-:-:S06]  /*2300*/  UMOV UR6, URZ ;  /* 0x0000003f00067c82 */ /* 0x000fcc0008000000 */
.L_x_29:
[----:B------:R-:W-:Y:S05]  /*2310*/  @!P1 BRA `(.L_x_30) ;  /* 0x0000000000049947 */ /* 0x000fea0003800000 */
[----:B------:R-:W-:Y:S01]  /*2320*/  BPT.TRAP 0x1 ;  /* 0x000000040000795c */ /* 0x000fe20000300000 */
.L_x_30:
[----:B------:R-:W-:-:S13]  /*2330*/  ISETP.NE.AND P0, PT, R6, RZ, PT ;  /* 0x000000ff0600720c */ /* 0x000fda0003f05270 */
[----:B01----:R-:W-:-:S05]  /*2340*/  @P0 LEA R12, R11, UR10, 0x3 ;  /* 0x0000000a0b0c0c11 */ /* 0x003fca000f8e18ff */
[----:B------:R-:W-:-:S05]  /*2350*/  @P0 VIADD R12, R12, 0x68 ;  /* 0x000000680c0c0836 */ /* 0x000fca0000000000 */
[----:B------:R-:W-:-:S04]  /*2360*/  @P0 PRMT R12, R7, 0x654, R12 ;  /* 0x00000654070c0816 */ /* 0x000fc8000000000c */
[----:B------:R0:W-:Y:S01]  /*2370*/  @P0 SYNCS.ARRIVE.TRANS64.RED.A1T0 RZ, [R12+URZ], RZ ;  /* 0x000000ff0cff09a7 */ /* 0x0001e2000810043f */
[----:B------:R-:W-:-:S13]  /*2380*/  ISETP.GT.U32.AND P0, PT, R2, 0x1, PT ;  /* 0x000000010200780c */ /* 0x000fda0003f04070 */
[----:B0-----:R-:W-:Y:S05]  /*2390*/  @P0 BRA `(.L_x_31) ;  /* 0x0000000000040947 */ /* 0x001fea0003800000 */
[----:B------:R-:W-:Y:S01]  /*23a0*/  BPT.TRAP 0x1 ;  /* 0x000000040000795c */ /* 0x000fe20000300000 */
.L_x_31:
[----:B------:R-:W-:Y:S01]  /*23b0*/  UIADD3 UR18, UR18, 0x1, URZ ;  /* 0x0000000112127890 */ /* 0x000fe2000fffe03f */
[C---:B------:R-:W-:Y:S01]  /*23c0*/  ISETP.GT.AND P1, PT, R10.reuse, 0x1, PT ;  /* 0x000000010a00780c */ /* 0x040fe20003f24270 */
[----:B------:R-:W-:Y:S02]  /*23d0*/  VIADD R11, R11, 0x1 ;  /* 0x000000010b0b7836 */ /* 0x000fe40000000000 */
[----:B------:R-:W-:Y:S01]  /*23e0*/  UISETP.NE.AND UP0, UPT, UR18, 0xd, UPT ;  /* 0x0000000d1200788c */ /* 0x000fe2000bf05270 */
[----:B------:R-:W-:Y:S02]  /*23f0*/  VIADD R10, R10, 0xffffffff ;  /* 0xffffffff0a0a7836 */ /* 0x000fe40000000000 */
[C---:B------:R-:W-:Y:S01]  /*2400*/  ISETP.NE.AND P0, PT, R11.reuse, 0xd, PT ;  /* 0x0000000d0b00780c */ /* 0x040fe20003f05270 */
[----:B------:R-:W-:Y:S02]  /*2410*/  USEL UR8, URZ, 0x1, UP0 ;  /* 0x000000013f087887 */ /* 0x000fe40008000000 */
[----:B------:R-:W-:Y:S01]  /*2420*/  USEL UR18, UR18, URZ, UP0 ;  /* 0x0000003f12127287 */ /* 0x000fe20008000000 */
[----:B------:R-:W-:-:S03]  /*2430*/  SEL R11, R11, RZ, P0 ;  /* 0x000000ff0b0b7207 */ /* 0x000fc60000000000 */
[----:B------:R-:W-:Y:S01]  /*2440*/  LOP3.LUT R88, R88, UR8, RZ, 0x3c, !PT ;  /* 0x0000000858587c12 */ /* 0x000fe2000f8e3cff */
[----:B------:R-:W-:Y:S01]  /*2450*/  UMOV UR8, 0x1 ;  /* 0x0000000100087882 */ /* 0x000fe20000000000 */
[----:B------:R-:W-:Y:S06]  /*2460*/  @P1 BRA `(.L_x_32) ;  /* 0xfffffff800681947 */ /* 0x000fec000383ffff */
.L_x_24:
[----:B------:R-:W-:Y:S01]  /*2470*/  UISETP.NE.AND UP0, UPT, UR6, URZ, UPT ;  /* 0x0000003f0600728c */ /* 0x000fe2000bf05270 */
[----:B01----:R-:W0:Y:S03]  /*2480*/  LDC R10, c[0x0][0x28c] ;  /* 0x0000a300ff0a7b82 */ /* 0x003e260000000800 */
[----:B------:R-:W-:-:S06]  /*2490*/  USEL UR6, URZ, 0x1, !UP0 ;  /* 0x000000013f067887 */ /* 0x000fcc000c000000 */
[----:B------:R-:W-:Y:S02]  /*24a0*/  ISETP.NE.AND P0, PT, RZ, UR6, PT ;  /* 0x00000006ff007c0c */ /* 0x000fe4000bf05270 */
[----:B0-----:R-:W-:-:S11]  /*24b0*/  ISETP.GE.AND P1, PT, R10, 0x1, PT ;  /* 0x000000010a00780c */ /* 0x001fd60003f26270 */
[----:B------:R-:W-:Y:S05]  /*24c0*/  @!P0 BRA `(.L_x_33) ;  /* 0x0000000000848947 */ /* 0x000fea0003800000 */
[----:B------:R-:W-:Y:S02]  /*24d0*/  WARPGROUP.DEPBAR.LE gsb0, 0x0 ;  /* 0x00008000000079c5 */ /* 0x000fe40000010000 */
[----:B------:R-:W-:Y:S01]  /*24e0*/  FADD R85, R48, R85 ;  /* 0x0000005530557221 */ /* 0x000fe20000000000 */
        /* <DEDUP_REMOVED lines=30> */
[----:B------:R-:W-:-:S07]  /*26d0*/  FADD R18, R18, R31 ;  /* 0x0000001f12127221 */ /* 0x000fce0000000000 */
.L_x_33:
[----:B------:R-:W-:Y:S02]  /*26e0*/  WARPGROUP.DEPBAR.LE gsb0, 0x0 ;  /* 0x00008000000079c5 */ /* 0x000fe40000010000 */
[----:B------:R-:W-:Y:S05]  /*26f0*/  @!P1 BRA `(.L_x_34) ;  /* 0x0000000000549947 */ /* 0x000fea0003800000 */
[----:B------:R-:W-:-:S13]  /*2700*/  ISETP.NE.AND P0, PT, R82, 0x3, PT ;  /* 0x000000035200780c */ /* 0x000fda0003f05270 */
[----:B------:R-:W-:Y:S05]  /*2710*/  @!P0 BRA `(.L_x_35) ;  /* 0x0000000000048947 */ /* 0x000fea0003800000 */
[----:B------:R-:W-:Y:S01]  /*2720*/  BPT.TRAP 0x1 ;  /* 0x000000040000795c */ /* 0x000fe20000300000 */
.L_x_35:
[----:B------:R-:W-:Y:S01]  /*2730*/  ISETP.NE.AND P0, PT, R6, RZ, PT ;  /* 0x000000ff0600720c */ /* 0x000fe20003f05270 */
[----:B------:R-:W-:Y:S01]  /*2740*/  BSSY B0, `(.L_x_36) ;  /* 0x000000e000007945 */ /* 0x000fe20003800000 */
[----:B------:R-:W-:-:S11]  /*2750*/  ISETP.GT.U32.AND P1, PT, R2, 0x1, PT ;  /* 0x000000010200780c */ /* 0x000fd60003f24070 */
[----:B------:R-:W-:Y:S05]  /*2760*/  @!P0 BRA `(.L_x_37) ;  /* 0x00000000002c8947 */ /* 0x000fea0003800000 */
[----:B------:R-:W-:-:S04]  /*2770*/  UISETP.LT.AND UP0, UPT, UR9, 0x1, UPT ;  /* 0x000000010900788c */ /* 0x000fc8000bf01270 */
[----:B------:R-:W-:-:S04]  /*2780*/  USEL UR8, UR9, 0x1, UP0 ;  /* 0x0000000109087887 */ /* 0x000fc80008000000 */
[----:B------:R-:W-:-:S04]  /*2790*/  UIADD3 UR8, UR5, UR9, -UR8 ;  /* 0x0000000905087290 */ /* 0x000fc8000fffe808 */
[----:B------:R-:W-:-:S04]  /*27a0*/  UIMAD.WIDE.U32 UR6, UR8, 0x4ec4ec4f, URZ ;  /* 0x4ec4ec4f080678a5 */ /* 0x000fc8000f8e003f */
[----:B------:R-:W-:-:S04]  /*27b0*/  USHF.R.U32.HI UR6, URZ, 0x2, UR7 ;  /* 0x000000023f067899 */ /* 0x000fc80008011607 */
[----:B------:R-:W-:-:S04]  /*27c0*/  UIMAD UR8, UR6, -0xd, UR8 ;  /* 0xfffffff3060878a4 */ /* 0x000fc8000f8e0208 */
[----:B------:R-:W-:-:S04]  /*27d0*/  ULEA UR8, UR8, UR10, 0x3 ;  /* 0x0000000a08087291 */ /* 0x000fc8000f8e183f */
[----:B------:R-:W-:-:S06]  /*27e0*/  UIADD3 UR8, UR8, 0x68, URZ ;  /* 0x0000006808087890 */ /* 0x000fcc000fffe03f */
[----:B------:R-:W-:-:S05]  /*27f0*/  IMAD.U32 R10, RZ, RZ, UR8 ;  /* 0x00000008ff0a7e24 */ /* 0x000fca000f8e00ff */
[----:B------:R-:W-:-:S04]  /*2800*/  PRMT R10, R7, 0x654, R10 ;  /* 0x00000654070a7816 */ /* 0x000fc8000000000a */
[----:B------:R0:W-:Y:S03]  /*2810*/  SYNCS.ARRIVE.TRANS64.RED.A1T0 RZ, [R10+URZ], RZ ;  /* 0x000000ff0aff79a7 */ /* 0x0001e6000810043f */
.L_x_37:
[----:B------:R-:W-:Y:S05]  /*2820*/  BSYNC B0 ;  /* 0x0000000000007941 */ /* 0x000fea0003800000 */
.L_x_36:
[----:B------:R-:W-:Y:S05]  /*2830*/  @P1 BRA `(.L_x_34) ;  /* 0x0000000000041947 */ /* 0x000fea0003800000 */
[----:B------:R-:W-:Y:S01]  /*2840*/  BPT.TRAP 0x1 ;  /* 0x000000040000795c */ /* 0x000fe20000300000 */
.L_x_34:
[----:B------:R-:W1:Y:S01]  /*2850*/  LDC R32, c[0x0][0x288] ;  /* 0x0000a200ff207b82 */ /* 0x000e620000000800 */
[--C-:B0-----:R-:W-:Y:S01]  /*2860*/  SHF.R.U32.HI R10, RZ, 0x2, R0.reuse ;  /* 0x00000002ff0a7819 */ /* 0x101fe20000011600 */
[----:B------:R-:W-:Y:S01]  /*2870*/  IMAD.SHL.U32 R25, R86, 0x10, RZ ;  /* 0x0000001056197824 */ /* 0x000fe200078e00ff */
[----:B------:R-:W-:Y:S01]  /*2880*/  SHF.R.U32.HI R13, RZ, 0x7, R0 ;  /* 0x00000007ff0d7819 */ /* 0x000fe20000011600 */
[C---:B------:R-:W-:Y:S01]  /*2890*/  IMAD.SHL.U32 R30, R0.reuse, 0x2, RZ ;  /* 0x00000002001e7824 */ /* 0x040fe200078e00ff */
[----:B------:R-:W-:Y:S01]  /*28a0*/  LOP3.LUT R12, R0, 0x60, RZ, 0xc0, !PT ;  /* 0x00000060000c7812 */ /* 0x000fe200078ec0ff */
[----:B------:R-:W-:Y:S01]  /*28b0*/  UISETP.GE.U32.AND UP1, UPT, UR9, 0xd, UPT ;  /* 0x0000000d0900788c */ /* 0x000fe2000bf26070 */
[----:B------:R-:W-:Y:S01]  /*28c0*/  LOP3.LUT R11, R10, 0x7, RZ, 0xc0, !PT ;  /* 0x000000070a0b7812 */ /* 0x000fe200078ec0ff */
[----:B------:R-:W-:Y:S01]  /*28d0*/  ULDC.64 UR6, c[0x0][0x5d0] ;  /* 0x0001740000067ab9 */ /* 0x000fe20000000a00 */
[----:B------:R-:W-:Y:S01]  /*28e0*/  LOP3.LUT R10, R13, 0x1, RZ, 0xc0, !PT ;  /* 0x000000010d0a7812 */ /* 0x000fe200078ec0ff */
[----:B------:R-:W-:Y:S01]  /*28f0*/  UIADD3 UR5, UR9, UR5, URZ ;  /* 0x0000000509057290 */ /* 0x000fe2000fffe03f */
[----:B------:R-:W-:Y:S01]  /*2900*/  SHF.R.U32.HI R12, RZ, 0x1, R12 ;  /* 0x00000001ff0c7819 */ /* 0x000fe2000001160c */
[----:B------:R-:W-:Y:S01]  /*2910*/  IMAD.SHL.U32 R27, R84, 0x200, RZ ;  /* 0x00000200541b7824 */ /* 0x000fe200078e00ff */
[----:B------:R-:W-:Y:S01]  /*2920*/  SHF.R.S32.HI R34, RZ, 0x1f, R87 ;  /* 0x0000001fff227819 */ /* 0x000fe20000011457 */
[----:B------:R-:W-:Y:S01]  /*2930*/  IMAD.SHL.U32 R26, R10, 0x40, RZ ;  /* 0x000000400a1a7824 */ /* 0x000fe200078e00ff */
[----:B------:R-:W-:Y:S01]  /*2940*/  LOP3.LUT R30, R25, 0x6, R30, 0xf8, !PT ;  /* 0x00000006191e7812 */ /* 0x000fe200078ef81e */
[----:B------:R-:W-:Y:S01]  /*2950*/  UISETP.GT.U32.AND UP0, UPT, UR5, 0xc, UPT ;  /* 0x0000000c0500788c */ /* 0x000fe2000bf04070 */
[--C-:B------:R-:W-:Y:S01]  /*2960*/  IADD3 R13, RZ, -R12, -R11.reuse ;  /* 0x8000000cff0d7210 */ /* 0x100fe20007ffe80b */
[----:B------:R-:W-:Y:S01]  /*2970*/  IMAD R24, R34, UR6, RZ ;  /* 0x0000000622187c24 */ /* 0x000fe2000f8e02ff */
[----:B------:R-:W-:Y:S01]  /*2980*/  SHF.R.S32.HI R31, RZ, 0x1f, R30 ;  /* 0x0000001fff1f7819 */ /* 0x000fe2000001141e */
[----:B------:R-:W-:Y:S01]  /*2990*/  UISETP.LT.U32.AND UP0, UPT, UR9, 0xd, UP0 ;  /* 0x0000000d0900788c */ /* 0x000fe20008701070 */
[----:B------:R-:W-:Y:S01]  /*29a0*/  LOP3.LUT R33, R26, 0x40, R11, 0xe2, !PT ;  /* 0x000000401a217812 */ /* 0x000fe200078ee20b */
[----:B------:R-:W-:Y:S01]  /*29b0*/  IMAD R26, R10, -0x40, R13 ;  /* 0xffffffc00a1a7824 */ /* 0x000fe200078e020d */
[----:B------:R-:W-:Y:S01]  /*29c0*/  LOP3.LUT R13, R0, 0x3, RZ, 0xc0, !PT ;  /* 0x00000003000d7812 */ /* 0x000fe200078ec0ff */
[----:B------:R-:W-:Y:S01]  /*29d0*/  IMAD R35, R87, UR7, R24 ;  /* 0x0000000757237c24 */ /* 0x000fe2000f8e0218 */
[----:B-1----:R-:W-:Y:S01]  /*29e0*/  ISETP.GE.AND P0, PT, R25, R32, PT ;  /* 0x000000201900720c */ /* 0x002fe20003f06270 */
[----:B------:R-:W-:Y:S01]  /*29f0*/  IMAD.WIDE.U32 R10, R87, UR6, R30 ;  /* 0x00000006570a7c25 */ /* 0x000fe2000f8e001e */
[----:B------:R-:W-:-:S02]  /*2a00*/  @UP1 UIMAD.WIDE.U32 UR6, UR5, 0x4ec4ec4f, URZ ;  /* 0x4ec4ec4f050618a5 */ /* 0x000fc4000f8e003f */
[----:B------:R-:W-:Y:S01]  /*2a10*/  USEL UR8, URZ, 0x1, !UP0 ;  /* 0x000000013f087887 */ /* 0x000fe2000c000000 */
[----:B------:R-:W-:Y:S01]  /*2a20*/  IMAD.WIDE R28, R84, 0x200, RZ ;  /* 0x00000200541c7825 */ /* 0x000fe200078e02ff */
[----:B------:R-:W-:Y:S02]  /*2a30*/  @UP1 USHF.R.U32.HI UR6, URZ, 0x2, UR7 ;  /* 0x000000023f061899 */ /* 0x000fe40008011607 */
[----:B------:R-:W-:Y:S01]  /*2a40*/  ULOP3.LUT UR4, UR4, UR8, URZ, 0x3c, !UPT ;  /* 0x0000000804047292 */ /* 0x000fe2000f8e3c3f */
[----:B------:R-:W-:Y:S01]  /*2a50*/  IMAD R24, R13, -0x2, R32 ;  /* 0xfffffffe0d187824 */ /* 0x000fe200078e0220 */
[----:B------:R-:W-:Y:S01]  /*2a60*/  ULDC UR7, c[0x0][0x284] ;  /* 0x0000a10000077ab9 */ /* 0x000fe20000000800 */
[----:B------:R-:W-:Y:S01]  /*2a70*/  LOP3.LUT R33, R28, R33, R12, 0xfe, !PT ;  /* 0x000000211c217212 */ /* 0x000fe200078efe0c */
[----:B------:R-:W-:Y:S01]  /*2a80*/  @UP1 ULOP3.LUT UR4, UR4, 0x1, UR6, 0x78, !UPT ;  /* 0x0000000104041892 */ /* 0x000fe2000f8e7806 */
[C---:B------:R-:W-:Y:S01]  /*2a90*/  ISETP.GE.OR P0, PT, R27.reuse, UR7, P0 ;  /* 0x000000071b007c0c */ /* 0x040fe20008706670 */
[----:B------:R-:W-:Y:S01]  /*2aa0*/  IMAD.IADD R25, R24, 0x1, -R25 ;  /* 0x0000000118197824 */ /* 0x000fe200078e0a19 */
[----:B------:R-:W-:Y:S01]  /*2ab0*/  IADD3 R26, -R27, UR7, R26 ;  /* 0x000000071b1a7c10 */ /* 0x000fe2000fffe11a */
[----:B------:R-:W-:-:S02]  /*2ac0*/  IMAD.IADD R13, R11, 0x1, R35 ;  /* 0x000000010b0d7824 */ /* 0x000fc400078e0223 */
[----:B------:R-:W-:Y:S02]  /*2ad0*/  IMAD.MOV.U32 R24, RZ, RZ, -0x1 ;  /* 0xffffffffff187424 */ /* 0x000fe400078e00ff */
[----:B------:R-:W-:-:S06]  /*2ae0*/  IMAD.MOV.U32 R12, RZ, RZ, R10 ;  /* 0x000000ffff0c7224 */ /* 0x000fcc00078e000a */
[----:B------:R-:W-:Y:S05]  /*2af0*/  @P0 BRA `(.L_x_38) ;  /* 0x0000003400980947 */ /* 0x000fea0003800000 */
[----:B------:R-:W0:Y:S01]  /*2b00*/  LDC.64 R10, c[0x0][0x5c8] ;  /* 0x00017200ff0a7b82 */ /* 0x000e220000000a00 */
[----:B---3-5:R-:W-:Y:S01]  /*2b10*/  FSETP.NEU.AND P0, PT, R9, RZ, PT ;  /* 0x000000ff0900720b */ /* 0x028fe20003f0d000 */
[----:B------:R-:W-:Y:S01]  /*2b20*/  BSSY B0, `(.L_x_38) ;  /* 0x0000363000007945 */ /* 0x000fe20003800000 */
[-C--:B0-----:R-:W-:Y:S02]  /*2b30*/  IMAD R32, R29, R10.reuse, RZ ;  /* 0x0000000a1d207224 */ /* 0x081fe400078e02ff */
[----:B------:R-:W-:-:S04]  /*2b40*/  IMAD.WIDE.U32 R12, R33, R10, R12 ;  /* 0x0000000a210c7225 */ /* 0x000fc800078e000c */
[----:B------:R-:W-:-:S04]  /*2b50*/  IMAD R27, R33, R11, R32 ;  /* 0x0000000b211b7224 */ /* 0x000fc800078e0220 */
[----:B------:R-:W-:Y:S01]  /*2b60*/  IMAD.IADD R27, R13, 0x1, R27 ;  /* 0x000000010d1b7824 */ /* 0x000fe200078e021b */
[----:B------:R-:W-:Y:S06]  /*2b70*/  @!P0 BRA `(.L_x_39) ;  /* 0x00000020005c8947 */ /* 0x000fec0003800000 */
[----:B------:R-:W-:Y:S01]  /*2b80*/  ULDC.64 UR6, c[0x0][0x5b8] ;  /* 0x00016e0000067ab9 */ /* 0x000fe20000000a00 */
[----:B------:R-:W-:Y:S01]  /*2b90*/  ISETP.GE.AND P1, PT, R26, 0x1, PT ;  /* 0x000000011a00780c */ /* 0x000fe20003f26270 */
[----:B------:R-:W-:Y:S01]  /*2ba0*/  IMAD R28, R34, UR6, RZ ;  /* 0x00000006221c7c24 */ /* 0x000fe2000f8e02ff */
[----:B------:R-:W-:Y:S01]  /*2bb0*/  ULDC.64 UR10, c[0x0][0x5a8] ;  /* 0x00016a00000a7ab9 */ /* 0x000fe20000000a00 */
[----:B------:R-:W-:Y:S01]  /*2bc0*/  IMAD.WIDE.U32 R30, R87, UR6, R30 ;  /* 0x00000006571e7c25 */ /* 0x000fe2000f8e001e */
[----:B------:R-:W-:-:S03]  /*2bd0*/  ISETP.LT.OR P3, PT, R25, 0x1, !P1 ;  /* 0x000000011900780c */ /* 0x000fc60004f61670 */
[----:B------:R-:W-:Y:S01]  /*2be0*/  IMAD R87, R87, UR7, R28 ;  /* 0x0000000757577c24 */ /* 0x000fe2000f8e021c */
[----:B------:R-:W-:Y:S02]  /*2bf0*/  ULDC.64 UR6, c[0x0][0x5b0] ;  /* 0x00016c0000067ab9 */ /* 0x000fe40000000a00 */
[----:B------:R-:W-:Y:S02]  /*2c00*/  IMAD R28, R29, UR6, RZ ;  /* 0x000000061d1c7c24 */ /* 0x000fe4000f8e02ff */
[----:B------:R-:W-:Y:S02]  /*2c10*/  IMAD.IADD R31, R31, 0x1, R87 ;  /* 0x000000011f1f7824 */ /* 0x000fe400078e0257 */
[C-C-:B------:R-:W-:Y:S01]  /*2c20*/  IMAD R37, R33.reuse, UR7, R28.reuse ;  /* 0x0000000721257c24 */ /* 0x140fe2000f8e021c */
[----:B------:R-:W-:Y:S01]  /*2c30*/  PRMT R28, RZ, 0x7610, R28 ;  /* 0x00007610ff1c7816 */ /* 0x000fe2000000001c */
[----:B------:R-:W-:-:S03]  /*2c40*/  IMAD.WIDE.U32 R34, R33, UR6, R30 ;  /* 0x0000000621227c25 */ /* 0x000fc6000f8e001e */
[----:B------:R-:W-:-:S04]  /*2c50*/  IADD3 R36, P0, R34, UR10, RZ ;  /* 0x0000000a22247c10 */ /* 0x000fc8000ff1e0ff */
[----:B------:R-:W-:Y:S02]  /*2c60*/  IADD3.X R37, R35, UR11, R37, P0, !PT ;  /* 0x0000000b23257c10 */ /* 0x000fe400087fe425 */
[----:B------:R-:W0:Y:S03]  /*2c70*/  @!P3 LDC.64 R34, c[0x0][0x5c0] ;  /* 0x00017000ff22bb82 */ /* 0x000e260000000a00 */
[----:B------:R-:W3:Y:S01]  /*2c80*/  @!P3 LDG.E.U8 R28, desc[UR16][R36.64] ;  /* 0x00000010241cb981 */ /* 0x000ee2000c1e1100 */
[----:B------:R-:W-:-:S13]  /*2c90*/  ISETP.LT.OR P2, PT, R25, 0x2, !P1 ;  /* 0x000000021900780c */ /* 0x000fda0004f41670 */
[----:B------:R-:W1:Y:S01]  /*2ca0*/  @!P2 LDC.64 R44, c[0x0][0x5c0] ;  /* 0x00017000ff2cab82 */ /* 0x000e620000000a00 */
[----:B0-----:R-:W-:-:S05]  /*2cb0*/  @!P3 IADD3 R34, P0, R12, R34, RZ ;  /* 0x000000220c22b210 */ /* 0x001fca0007f1e0ff */
[----:B------:R-:W-:Y:S01]  /*2cc0*/  @!P3 IMAD.X R35, R27, 0x1, R35, P0 ;  /* 0x000000011b23b824 */ /* 0x000fe200000e0623 */
[----:B---3--:R-:W-:-:S04]  /*2cd0*/  LOP3.LUT R28, R28, 0xff, RZ, 0xc0, !PT ;  /* 0x000000ff1c1c7812 */ /* 0x008fc800078ec0ff */
[----:B------:R-:W-:-:S05]  /*2ce0*/  F2FP.F16.E4M3.UNPACK_B R28, R28 ;  /* 0x0000001cff1c723e */ /* 0x000fca00020006ff */
[----:B------:R-:W-:-:S05]  /*2cf0*/  HADD2.F32 R28, -RZ, R28.H0_H0 ;  /* 0x2000001cff1c7230 */ /* 0x000fca0000004100 */
[----:B------:R-:W-:-:S04]  /*2d00*/  FMUL R28, R28, R9 ;  /* 0x000000091c1c7220 */ /* 0x000fc80000400000 */
[----:B--2---:R-:W-:-:S05]  /*2d10*/  FFMA R28, R85, R8, R28 ;  /* 0x00000008551c7223 */ /* 0x004fca000000001c */
[----:B------:R-:W-:Y:S02]  /*2d20*/  F2FP.SATFINITE.E4M3.F32.PACK_AB_MERGE_C R43, RZ, R28, RZ ;  /* 0x0000001cff2b723e */ /* 0x000fe400048070ff */
[----:B------:R-:W-:-:S03]  /*2d30*/  PRMT R28, RZ, 0x7610, R28 ;  /* 0x00007610ff1c7816 */ /* 0x000fc6000000001c */
[----:B------:R0:W-:Y:S04]  /*2d40*/  @!P3 STG.E.U8 desc[UR16][R34.64], R43 ;  /* 0x0000002b2200b986 */ /* 0x0001e8000c101110 */
[----:B------:R-:W2:Y:S01]  /*2d50*/  @!P2 LDG.E.U8 R28, desc[UR16][R36.64+0x1] ;  /* 0x00000110241ca981 */ /* 0x000ea2000c1e1100 */
[----:B------:R-:W-:Y:S02]  /*2d60*/  IADD3 R41, P0, R33, 0x8, RZ ;  /* 0x0000000821297810 */ /* 0x000fe40007f1e0ff */
[----:B-1----:R-:W-:-:S03]  /*2d70*/  @!P2 IADD3 R40, P5, R12, R44, RZ ;  /* 0x0000002c0c28a210 */ /* 0x002fc60007fbe0ff */
[----:B------:R-:W-:Y:S01]  /*2d80*/  IMAD.X R32, RZ, RZ, R29, P0 ;  /* 0x000000ffff207224 */ /* 0x000fe200000e061d */
[----:B------:R-:W-:Y:S01]  /*2d90*/  ISETP.GE.AND P0, PT, R26, 0x9, PT ;  /* 0x000000091a00780c */ /* 0x000fe20003f06270 */
[----:B0-----:R-:W-:-:S03]  /*2da0*/  IMAD.WIDE.U32 R34, R41, UR6, R30 ;  /* 0x0000000629227c25 */ /* 0x001fc6000f8e001e */
[----:B------:R-:W-:Y:S01]  /*2db0*/  ISETP.LT.OR P3, PT, R25, 0x1, !P0 ;  /* 0x000000011900780c */ /* 0x000fe20004761670 */
[----:B------:R-:W-:Y:S01]  /*2dc0*/  IMAD R32, R32, UR6, RZ ;  /* 0x0000000620207c24 */ /* 0x000fe2000f8e02ff */
[----:B------:R-:W-:-:S03]  /*2dd0*/  IADD3 R38, P4, R34, UR10, RZ ;  /* 0x0000000a22267c10 */ /* 0x000fc6000ff9e0ff */
[----:B------:R-:W-:Y:S02]  /*2de0*/  IMAD R43, R41, UR7, R32 ;  /* 0x00000007292b7c24 */ /* 0x000fe4000f8e0220 */
[----:B------:R-:W-:Y:S01]  /*2df0*/  @!P2 IMAD.X R41, R27, 0x1, R45, P5 ;  /* 0x000000011b29a824 */ /* 0x000fe200028e062d */
[----:B--2---:R-:W-:-:S04]  /*2e00*/  LOP3.LUT R28, R28, 0xff, RZ, 0xc0, !PT ;  /* 0x000000ff1c1c7812 */ /* 0x004fc800078ec0ff */
[----:B------:R-:W-:-:S05]  /*2e10*/  F2FP.F16.E4M3.UNPACK_B R28, R28 ;  /* 0x0000001cff1c723e */ /* 0x000fca00020006ff */
[----:B------:R-:W-:-:S05]  /*2e20*/  HADD2.F32 R28, -RZ, R28.H0_H0 ;  /* 0x2000001cff1c7230 */ /* 0x000fca0000004100 */
[----:B------:R-:W-:Y:S01]  /*2e30*/  FMUL R39, R28, R9 ;  /* 0x000000091c277220 */ /* 0x000fe20000400000 */
[----:B------:R-:W-:-:S03]  /*2e40*/  PRMT R28, RZ, 0x7610, R28 ;  /* 0x00007610ff1c7816 */ /* 0x000fc6000000001c */
[----:B------:R-:W-:-:S05]  /*2e50*/  FFMA R39, R80, R8, R39 ;  /* 0x0000000850277223 */ /* 0x000fca0000000027 */
[----:B------:R-:W-:Y:S02]  /*2e60*/  F2FP.SATFINITE.E4M3.F32.PACK_AB_MERGE_C R45, RZ, R39, RZ ;  /* 0x00000027ff2d723e */ /* 0x000fe400048070ff */
[----:B------:R-:W-:Y:S02]  /*2e70*/  IADD3.X R39, R35, UR11, R43, P4, !PT ;  /* 0x0000000b23277c10 */ /* 0x000fe4000a7fe42b */
[----:B------:R-:W0:Y:S01]  /*2e80*/  @!P3 LDC.64 R34, c[0x0][0x5c0] ;  /* 0x00017000ff22bb82 */ /* 0x000e220000000a00 */
[----:B------:R1:W-:Y:S04]  /*2e90*/  @!P2 STG.E.U8 desc[UR16][R40.64+0x1], R45 ;  /* 0x0000012d2800a986 */ /* 0x0003e8000c101110 */
[----:B------:R-:W2:Y:S01]  /*2ea0*/  @!P3 LDG.E.U8 R28, desc[UR16][R38.64] ;  /* 0x00000010261cb981 */ /* 0x000ea2000c1e1100 */
[----:B------:R-:W-:-:S13]  /*2eb0*/  ISETP.LT.OR P2, PT, R25, 0x2, !P0 ;  /* 0x000000021900780c */ /* 0x000fda0004741670 */
[----:B-1----:R-:W1:Y:S01]  /*2ec0*/  @!P2 LDC.64 R44, c[0x0][0x5c0] ;  /* 0x00017000ff2cab82 */ /* 0x002e620000000a00 */
[----:B0-----:R-:W-:-:S04]  /*2ed0*/  @!P3 IADD3 R34, P4, P5, R12, R34, R19 ;  /* 0x000000220c22b210 */ /* 0x001fc80007d9e013 */
[----:B------:R-:W-:Y:S02]  /*2ee0*/  @!P3 IADD3.X R35, R27, R35, R16, P4, P5 ;  /* 0x000000231b23b210 */ /* 0x000fe400027ea410 */
[----:B--2---:R-:W-:-:S04]  /*2ef0*/  LOP3.LUT R28, R28, 0xff, RZ, 0xc0, !PT ;  /* 0x000000ff1c1c7812 */ /* 0x004fc800078ec0ff */
[----:B------:R-:W-:-:S05]  /*2f00*/  F2FP.F16.E4M3.UNPACK_B R28, R28 ;  /* 0x0000001cff1c723e */ /* 0x000fca00020006ff */
[----:B------:R-:W-:-:S05]  /*2f10*/  HADD2.F32 R28, -RZ, R28.H0_H0 ;  /* 0x2000001cff1c7230 */ /* 0x000fca0000004100 */
[----:B------:R-:W-:-:S04]  /*2f20*/  FMUL R28, R28, R9 ;  /* 0x000000091c1c7220 */ /* 0x000fc80000400000 */
[----:B------:R-:W-:-:S05]  /*2f30*/  FFMA R28, R83, R8, R28 ;  /* 0x00000008531c7223 */ /* 0x000fca000000001c */
[----:B------:R-:W-:Y:S02]  /*2f40*/  F2FP.SATFINITE.E4M3.F32.PACK_AB_MERGE_C R43, RZ, R28, RZ ;  /* 0x0000001cff2b723e */ /* 0x000fe400048070ff */
[----:B------:R-:W-:-:S03]  /*2f50*/  PRMT R28, RZ, 0x7610, R28 ;  /* 0x00007610ff1c7816 */ /* 0x000fc6000000001c */
[----:B------:R0:W-:Y:S04]  /*2f60*/  @!P3 STG.E.U8 desc[UR16][R34.64], R43 ;  /* 0x0000002b2200b986 */ /* 0x0001e8000c101110 */
[----:B------:R-:W2:Y:S01]  /*2f70*/  @!P2 LDG.E.U8 R28, desc[UR16][R38.64+0x1] ;  /* 0x00000110261ca981 */ /* 0x000ea2000c1e1100 */
[----:B------:R-:W-:Y:S02]  /*2f80*/  ISETP.LT.OR P3, PT, R25, 0x9, !P1 ;  /* 0x000000091900780c */ /* 0x000fe40004f61670 */
[----:B-1----:R-:W-:-:S11]  /*2f90*/  @!P2 IADD3 R40, P4, P5, R12, R44, R19 ;  /* 0x0000002c0c28a210 */ /* 0x002fd60007d9e013 */
[----:B0-----:R-:W0:Y:S01]  /*2fa0*/  @!P3 LDC.64 R34, c[0x0][0x5c0] ;  /* 0x00017000ff22bb82 */ /* 0x001e220000000a00 */
[----:B--2---:R-:W-:-:S04]  /*2fb0*/  LOP3.LUT R28, R28, 0xff, RZ, 0xc0, !PT ;  /* 0x000000ff1c1c7812 */ /* 0x004fc800078ec0ff */
[----:B------:R-:W-:-:S05]  /*2fc0*/  F2FP.F16.E4M3.UNPACK_B R28, R28 ;  /* 0x0000001cff1c723e */ /* 0x000fca00020006ff */
[----:B------:R-:W-:-:S05]  /*2fd0*/  HADD2.F32 R28, -RZ, R28.H0_H0 ;  /* 0x2000001cff1c7230 */ /* 0x000fca0000004100 */
[----:B------:R-:W-:Y:S01]  /*2fe0*/  FMUL R41, R28, R9 ;  /* 0x000000091c297220 */ /* 0x000fe20000400000 */
[----:B------:R-:W-:-:S03]  /*2ff0*/  PRMT R28, RZ, 0x7610, R28 ;  /* 0x00007610ff1c7816 */ /* 0x000fc6000000001c */
[----:B------:R-:W-:Y:S01]  /*3000*/  FFMA R78, R78, R8, R41 ;  /* 0x000000084e4e7223 */ /* 0x000fe20000000029 */
[----:B------:R-:W-:-:S04]  /*3010*/  @!P2 IADD3.X R41, R27, R45, R16, P4, P5 ;  /* 0x0000002d1b29a210 */ /* 0x000fc800027ea410 */
[----:B------:R-:W-:-:S05]  /*3020*/  F2FP.SATFINITE.E4M3.F32.PACK_AB_MERGE_C R43, RZ, R78, RZ ;  /* 0x0000004eff2b723e */ /* 0x000fca00048070ff */
[----:B------:R1:W-:Y:S04]  /*3030*/  @!P2 STG.E.U8 desc[UR16][R40.64+0x1], R43 ;  /* 0x0000012b2800a986 */ /* 0x0003e8000c101110 */
[----:B------:R-:W2:Y:S01]  /*3040*/  @!P3 LDG.E.U8 R28, desc[UR16][R36.64+0x8] ;  /* 0x00000810241cb981 */ /* 0x000ea2000c1e1100 */
[----:B------:R-:W-:Y:S02]  /*3050*/  ISETP.LT.OR P1, PT, R25, 0xa, !P1 ;  /* 0x0000000a1900780c */ /* 0x000fe40004f21670 */
[----:B0-----:R-:W-:-:S05]  /*3060*/  @!P3 IADD3 R34, P2, R12, R34, RZ ;  /* 0x000000220c22b210 */ /* 0x001fca0007f5e0ff */
[----:B------:R-:W-:-:S06]  /*3070*/  @!P3 IMAD.X R35, R27, 0x1, R35, P2 ;  /* 0x000000011b23b824 */ /* 0x000fcc00010e0623 */
[----:B------:R-:W0:Y:S01]  /*3080*/  @!P1 LDC.64 R44, c[0x0][0x5c0] ;  /* 0x00017000ff2c9b82 */ /* 0x000e220000000a00 */
[----:B--2---:R-:W-:-:S04]  /*3090*/  LOP3.LUT R28, R28, 0xff, RZ, 0xc0, !PT ;  /* 0x000000ff1c1c7812 */ /* 0x004fc800078ec0ff */
[----:B------:R-:W-:-:S05]  /*30a0*/  F2FP.F16.E4M3.UNPACK_B R28, R28 ;  /* 0x0000001cff1c723e */ /* 0x000fca00020006ff */
[----:B------:R-:W-:-:S05]  /*30b0*/  HADD2.F32 R28, -RZ, R28.H0_H0 ;  /* 0x2000001cff1c7230 */ /* 0x000fca0000004100 */
[----:B------:R-:W-:-:S04]  /*30c0*/  FMUL R28, R28, R9 ;  /* 0x000000091c1c7220 */ /* 0x000fc80000400000 */
[----:B------:R-:W-:-:S05]  /*30d0*/  FFMA R28, R81, R8, R28 ;  /* 0x00000008511c7223 */ /* 0x000fca000000001c */
[----:B-1----:R-:W-:Y:S02]  /*30e0*/  F2FP.SATFINITE.E4M3.F32.PACK_AB_MERGE_C R43, RZ, R28, RZ ;  /* 0x0000001cff2b723e */ /* 0x002fe400048070ff */
[----:B------:R-:W-:-:S03]  /*30f0*/  PRMT R28, RZ, 0x7610, R28 ;  /* 0x00007610ff1c7816 */ /* 0x000fc6000000001c */
[----:B------:R1:W-:Y:S04]  /*3100*/  @!P3 STG.E.U8 desc[UR16][R34.64+0x8], R43 ;  /* 0x0000082b2200b986 */ /* 0x0003e8000c101110 */
[----:B------:R-:W2:Y:S01]  /*3110*/  @!P1 LDG.E.U8 R28, desc[UR16][R36.64+0x9] ;  /* 0x00000910241c9981 */ /* 0x000ea2000c1e1100 */
[----:B------:R-:W-:Y:S02]  /*3120*/  ISETP.LT.OR P2, PT, R25, 0x9, !P0 ;  /* 0x000000091900780c */ /* 0x000fe40004741670 */
[----:B0-----:R-:W-:-:S11]  /*3130*/  @!P1 IADD3 R40, P3, R12, R44, RZ ;  /* 0x0000002c0c289210 */ /* 0x001fd60007f7e0ff */
[----:B-1----:R-:W0:Y:S01]  /*3140*/  @!P2 LDC.64 R34, c[0x0][0x5c0] ;  /* 0x00017000ff22ab82 */ /* 0x002e220000000a00 */
[----:B--2---:R-:W-:-:S04]  /*3150*/  LOP3.LUT R28, R28, 0xff, RZ, 0xc0, !PT ;  /* 0x000000ff1c1c7812 */ /* 0x004fc800078ec0ff */
[----:B------:R-:W-:-:S05]  /*3160*/  F2FP.F16.E4M3.UNPACK_B R28, R28 ;  /* 0x0000001cff1c723e */ /* 0x000fca00020006ff */
[----:B------:R-:W-:-:S05]  /*3170*/  HADD2.F32 R28, -RZ, R28.H0_H0 ;  /* 0x2000001cff1c7230 */ /* 0x000fca0000004100 */
[----:B------:R-:W-:Y:S01]  /*3180*/  FMUL R41, R28, R9 ;  /* 0x000000091c297220 */ /* 0x000fe20000400000 */
[----:B------:R-:W-:-:S03]  /*3190*/  PRMT R28, RZ, 0x7610, R28 ;  /* 0x00007610ff1c7816 */ /* 0x000fc6000000001c */
[----:B------:R-:W-:Y:S01]  /*31a0*/  FFMA R76, R76, R8, R41 ;  /* 0x000000084c4c7223 */ /* 0x000fe20000000029 */
[----:B------:R-:W-:-:S04]  /*31b0*/  @!P1 IMAD.X R41, R27, 0x1, R45, P3 ;  /* 0x000000011b299824 */ /* 0x000fc800018e062d */
[----:B------:R-:W-:-:S05]  /*31c0*/  F2FP.SATFINITE.E4M3.F32.PACK_AB_MERGE_C R43, RZ, R76, RZ ;  /* 0x0000004cff2b723e */ /* 0x000fca00048070ff */
[----:B------:R1:W-:Y:S04]  /*31d0*/  @!P1 STG.E.U8 desc[UR16][R40.64+0x9], R43 ;  /* 0x0000092b28009986 */ /* 0x0003e8000c101110 */
[----:B------:R-:W2:Y:S01]  /*31e0*/  @!P2 LDG.E.U8 R28, desc[UR16][R38.64+0x8] ;  /* 0x00000810261ca981 */ /* 0x000ea2000c1e1100 */
[----:B------:R-:W-:Y:S02]  /*31f0*/  ISETP.LT.OR P1, PT, R25, 0xa, !P0 ;  /* 0x0000000a1900780c */ /* 0x000fe40004721670 */
[----:B0-----:R-:W-:-:S04]  /*3200*/  @!P2 IADD3 R34, P0, P3, R12, R34, R19 ;  /* 0x000000220c22a210 */ /* 0x001fc80007b1e013 */
[----:B------:R-:W-:-:S07]  /*3210*/  @!P2 IADD3.X R35, R27, R35, R16, P0, P3 ;  /* 0x000000231b23a210 */ /* 0x000fce00007e6410 */
        /* <DEDUP_REMOVED lines=9> */
[----:B------:R0:W2:Y:S01]  /*32b0*/  @!P1 LDG.E.U8 R28, desc[UR16][R38.64+0x9] ;  /* 0x00000910261c9981 */ /* 0x0000a2000c1e1100 */
[----:B------:R-:W-:-:S05]  /*32c0*/  IADD3 R41, P0, R33, 0x80, RZ ;  /* 0x0000008021297810 */ /* 0x000fca0007f1e0ff */
[----:B------:R-:W-:Y:S01]  /*32d0*/  IMAD.X R32, RZ, RZ, R29, P0 ;  /* 0x000000ffff207224 */ /* 0x000fe200000e061d */
[----:B------:R-:W-:Y:S01]  /*32e0*/  ISETP.GE.AND P0, PT, R26, 0x81, PT ;  /* 0x000000811a00780c */ /* 0x000fe20003f06270 */
[----:B-1----:R-:W-:Y:S01]  /*32f0*/  IMAD.WIDE.U32 R34, R41, UR6, R30 ;  /* 0x0000000629227c25 */ /* 0x002fe2000f8e001e */
[----:B0-----:R-:W-:-:S03]  /*3300*/  @!P1 IADD3 R38, P4, P5, R12, R44, R19 ;  /* 0x0000002c0c269210 */ /* 0x001fc60007d9e013 */
[----:B------:R-:W-:Y:S01]  /*3310*/  IMAD R32, R32, UR6, RZ ;  /* 0x0000000620207c24 */ /* 0x000fe2000f8e02ff */
[----:B------:R-:W-:Y:S02]  /*3320*/  ISETP.LT.OR P3, PT, R25, 0x1, !P0 ;  /* 0x000000011900780c */ /* 0x000fe40004761670 */
[----:B------:R-:W-:Y:S01]  /*3330*/  IADD3 R36, P2, R34, UR10, RZ ;  /* 0x0000000a22247c10 */ /* 0x000fe2000ff5e0ff */
[----:B------:R-:W-:Y:S01]  /*3340*/  IMAD R41, R41, UR7, R32 ;  /* 0x0000000729297c24 */ /* 0x000fe2000f8e0220 */
[----:B------:R-:W-:Y:S02]  /*3350*/  @!P1 IADD3.X R39, R27, R45, R16, P4, P5 ;  /* 0x0000002d1b279210 */ /* 0x000fe400027ea410 */
        /* <DEDUP_REMOVED lines=12> */
[----:B------:R-:W3:Y:S01]  /*3420*/  @!P2 LDC.64 R44, c[0x0][0x5c0] ;  /* 0x00017000ff2cab82 */ /* 0x000ee20000000a00 */
[----:B0-----:R-:W-:-:S04]  /*3430*/  @!P3 IADD3 R34, P1, P4, R12, R34, R17 ;  /* 0x000000220c22b210 */ /* 0x001fc80007c3e011 */
[----:B------:R-:W-:Y:S02]  /*3440*/  @!P3 IADD3.X R35, R27, R35, R14, P1, P4 ;  /* 0x000000231b23b210 */ /* 0x000fe40000fe840e */
        /* <DEDUP_REMOVED lines=9> */
[----:B------:R-:W-:Y:S02]  /*34e0*/  IADD3 R41, P1, R33, 0x88, RZ ;  /* 0x0000008821297810 */ /* 0x000fe40007f3e0ff */
[----:B---3--:R-:W-:-:S03]  /*34f0*/  @!P2 IADD3 R40, P4, P5, R12, R44, R17 ;  /* 0x0000002c0c28a210 */ /* 0x008fc60007d9e011 */
[----:B------:R-:W-:Y:S01]  /*3500*/  IMAD.X R32, RZ, RZ, R29, P1 ;  /* 0x000000ffff207224 */ /* 0x000fe200008e061d */
[----:B------:R-:W-:Y:S01]  /*3510*/  ISETP.GE.AND P1, PT, R26, 0x89, PT ;  /* 0x000000891a00780c */ /* 0x000fe20003f26270 */
[----:B0-----:R-:W-:-:S03]  /*3520*/  IMAD.WIDE.U32 R34, R41, UR6, R30 ;  /* 0x0000000629227c25 */ /* 0x001fc6000f8e001e */
[----:B------:R-:W-:Y:S01]  /*3530*/  ISETP.LT.OR P3, PT, R25, 0x1, !P1 ;  /* 0x000000011900780c */ /* 0x000fe20004f61670 */
[----:B------:R-:W-:-:S04]  /*3540*/  IMAD R32, R32, UR6, RZ ;  /* 0x0000000620207c24 */ /* 0x000fc8000f8e02ff */
[----:B------:R-:W-:Y:S01]  /*3550*/  IMAD R43, R41, UR7, R32 ;  /* 0x00000007292b7c24 */ /* 0x000fe2000f8e0220 */
[----:B------:R-:W-:Y:S02]  /*3560*/  @!P2 IADD3.X R41, R27, R45, R14, P4, P5 ;  /* 0x0000002d1b29a210 */ /* 0x000fe400027ea40e */
[----:B------:R-:W-:Y:S02]  /*3570*/  IADD3 R38, P4, R34, UR10, RZ ;  /* 0x0000000a22267c10 */ /* 0x000fe4000ff9e0ff */
        /* <DEDUP_REMOVED lines=11> */
[----:B------:R-:W-:-:S02]  /*3630*/  @!P3 IADD3 R35, P4, P5, R19, R12, R17 ;  /* 0x0000000c1323b210 */ /* 0x000fc40007d9e011 */
[----:B------:R-:W-:Y:S02]  /*3640*/  ISETP.LT.OR P2, PT, R25, 0x2, !P1 ;  /* 0x000000021900780c */ /* 0x000fe40004f41670 */
[----:B------:R-:W-:-:S11]  /*3650*/  @!P3 IADD3.X R32, R16, R27, R14, P4, P5 ;  /* 0x0000001b1020b210 */ /* 0x000fd600027ea40e */
[----:B------:R-:W3:Y:S01]  /*3660*/  @!P2 LDC.64 R46, c[0x0][0x5c0] ;  /* 0x00017000ff2eab82 */ /* 0x000ee20000000a00 */
[----:B0-----:R-:W-:-:S05]  /*3670*/  @!P3 IADD3 R34, P4, R35, R42, RZ ;  /* 0x0000002a2322b210 */ /* 0x001fca0007f9e0ff */
[----:B------:R-:W-:Y:S01]  /*3680*/  @!P3 IMAD.X R35, R32, 0x1, R43, P4 ;  /* 0x000000012023b824 */ /* 0x000fe200020e062b */
        /* <DEDUP_REMOVED lines=9> */
[----:B-1----:R-:W-:Y:S02]  /*3720*/  @!P2 IADD3 R45, P4, P5, R19, R12, R17 ;  /* 0x0000000c132da210 */ /* 0x002fe40007d9e011 */
[----:B------:R-:W-:-:S13]  /*3730*/  ISETP.LT.OR P3, PT, R25, 0x9, !P0 ;  /* 0x000000091900780c */ /* 0x000fda0004761670 */
[----:B0-----:R-:W0:Y:S01]  /*3740*/  @!P3 LDC.64 R34, c[0x0][0x5c0] ;  /* 0x00017000ff22bb82 */ /* 0x001e220000000a00 */
[----:B--2---:R-:W-:-:S04]  /*3750*/  LOP3.LUT R28, R28, 0xff, RZ, 0xc0, !PT ;  /* 0x000000ff1c1c7812 */ /* 0x004fc800078ec0ff */
[----:B------:R-:W-:-:S05]  /*3760*/  F2FP.F16.E4M3.UNPACK_B R28, R28 ;  /* 0x0000001cff1c723e */ /* 0x000fca00020006ff */
[----:B------:R-:W-:-:S05]  /*3770*/  HADD2.F32 R28, -RZ, R28.H0_H0 ;  /* 0x2000001cff1c7230 */ /* 0x000fca0000004100 */
[----:B------:R-:W-:Y:S01]  /*3780*/  FMUL R41, R28, R9 ;  /* 0x000000091c297220 */ /* 0x000fe20000400000 */
[----:B------:R-:W-:Y:S02]  /*3790*/  @!P2 IADD3.X R28, R16, R27, R14, P4, P5 ;  /* 0x0000001b101ca210 */ /* 0x000fe400027ea40e */
[----:B---3--:R-:W-:Y:S01]  /*37a0*/  @!P2 IADD3 R40, P4, R45, R46, RZ ;  /* 0x0000002e2d28a210 */ /* 0x008fe20007f9e0ff */
[----:B------:R-:W-:-:S04]  /*37b0*/  FFMA R70, R70, R8, R41 ;  /* 0x0000000846467223 */ /* 0x000fc80000000029 */
[----:B------:R-:W-:Y:S01]  /*37c0*/  @!P2 IMAD.X R41, R28, 0x1, R47, P4 ;  /* 0x000000011c29a824 */ /* 0x000fe200020e062f */
[----:B------:R-:W-:Y:S02]  /*37d0*/  F2FP.SATFINITE.E4M3.F32.PACK_AB_MERGE_C R43, RZ, R70, RZ ;  /* 0x00000046ff2b723e */ /* 0x000fe400048070ff */
[----:B------:R-:W-:-:S03]  /*37e0*/  PRMT R28, RZ, 0x7610, R28 ;  /* 0x00007610ff1c7816 */ /* 0x000fc6000000001c */
        /* <DEDUP_REMOVED lines=14> */
[----:B------:R2:W3:Y:S01]  /*38d0*/  @!P0 LDG.E.U8 R28, desc[UR16][R36.64+0x9] ;  /* 0x00000910241c8981 */ /* 0x0004e2000c1e1100 */
[----:B------:R-:W-:Y:S02]  /*38e0*/  ISETP.LT.OR P2, PT, R25, 0x9, !P1 ;  /* 0x000000091900780c */ /* 0x000fe40004f41670 */
[----:B0-----:R-:W-:-:S11]  /*38f0*/  @!P0 IADD3 R40, P3, P4, R12, R44, R17 ;  /* 0x0000002c0c288210 */ /* 0x001fd60007c7e011 */
[----:B--2---:R-:W0:Y:S01]  /*3900*/  @!P2 LDC.64 R36, c[0x0][0x5c0] ;  /* 0x00017000ff24ab82 */ /* 0x004e220000000a00 */
[----:B---3--:R-:W-:-:S04]  /*3910*/  LOP3.LUT R28, R28, 0xff, RZ, 0xc0, !PT ;  /* 0x000000ff1c1c7812 */ /* 0x008fc800078ec0ff */
[----:B------:R-:W-:-:S05]  /*3920*/  F2FP.F16.E4M3.UNPACK_B R28, R28 ;  /* 0x0000001cff1c723e */ /* 0x000fca00020006ff */
[----:B------:R-:W-:-:S05]  /*3930*/  HADD2.F32 R28, -RZ, R28.H0_H0 ;  /* 0x2000001cff1c7230 */ /* 0x000fca0000004100 */
[----:B------:R-:W-:Y:S01]  /*3940*/  FMUL R41, R28, R9 ;  /* 0x000000091c297220 */ /* 0x000fe20000400000 */
[----:B------:R-:W-:-:S03]  /*3950*/  PRMT R28, RZ, 0x7610, R28 ;  /* 0x00007610ff1c7816 */ /* 0x000fc6000000001c */
[----:B------:R-:W-:Y:S01]  /*3960*/  FFMA R68, R68, R8, R41 ;  /* 0x0000000844447223 */ /* 0x000fe20000000029 */
[----:B------:R-:W-:-:S04]  /*3970*/  @!P0 IADD3.X R41, R27, R45, R14, P3, P4 ;  /* 0x0000002d1b298210 */ /* 0x000fc80001fe840e */
[----:B-1----:R-:W-:-:S05]  /*3980*/  F2FP.SATFINITE.E4M3.F32.PACK_AB_MERGE_C R43, RZ, R68, RZ ;  /* 0x00000044ff2b723e */ /* 0x002fca00048070ff */
[----:B------:R1:W-:Y:S04]  /*3990*/  @!P0 STG.E.U8 desc[UR16][R40.64+0x9], R43 ;  /* 0x0000092b28008986 */ /* 0x0003e8000c101110 */
[----:B------:R-:W2:Y:S01]  /*39a0*/  @!P2 LDG.E.U8 R28, desc[UR16][R38.64+0x8] ;  /* 0x00000810261ca981 */ /* 0x000ea2000c1e1100 */
[----:B------:R-:W-:Y:S02]  /*39b0*/  @!P2 IADD3 R35, P0, P3, R19, R12, R17 ;  /* 0x0000000c1323a210 */ /* 0x000fe40007b1e011 */
[----:B------:R-:W-:Y:S02]  /*39c0*/  ISETP.LT.OR P1, PT, R25, 0xa, !P1 ;  /* 0x0000000a1900780c */ /* 0x000fe40004f21670 */
[----:B0-----:R-:W-:Y:S02]  /*39d0*/  @!P2 IADD3 R34, P4, R35, R36, RZ ;  /* 0x000000242322a210 */ /* 0x001fe40007f9e0ff */
[----:B------:R-:W-:-:S05]  /*39e0*/  @!P2 IADD3.X R32, R16, R27, R14, P0, P3 ;  /* 0x0000001b1020a210 */ /* 0x000fca00007e640e */
[----:B------:R-:W-:-:S04]  /*39f0*/  @!P2 IMAD.X R35, R32, 0x1, R37, P4 ;  /* 0x000000012023a824 */ /* 0x000fc800020e0625 */
        /* <DEDUP_REMOVED lines=10> */
[----:B------:R-:W-:Y:S02]  /*3aa0*/  IADD3 R41, P0, R33, 0x100, RZ ;  /* 0x0000010021297810 */ /* 0x000fe40007f1e0ff */
[----:B------:R-:W-:-:S04]  /*3ab0*/  @!P1 IADD3 R45, P4, P5, R19, R12, R17 ;  /* 0x0000000c132d9210 */ /* 0x000fc80007d9e011 */
[----:B------:R-:W-:Y:S01]  /*3ac0*/  @!P1 IADD3.X R32, R16, R27, R14, P4, P5 ;  /* 0x0000001b10209210 */ /* 0x000fe200027ea40e */
[----:B-1----:R-:W-:Y:S01]  /*3ad0*/  IMAD.WIDE.U32 R34, R41, UR6, R30 ;  /* 0x0000000629227c25 */ /* 0x002fe2000f8e001e */
[----:B0-----:R-:W-:Y:S02]  /*3ae0*/  @!P1 IADD3 R38, P3, R45, R46, RZ ;  /* 0x0000002e2d269210 */ /* 0x001fe40007f7e0ff */
[----:B------:R-:W-:-:S03]  /*3af0*/  IADD3 R36, P4, R34, UR10, RZ ;  /* 0x0000000a22247c10 */ /* 0x000fc6000ff9e0ff */
[----:B------:R-:W-:Y:S01]  /*3b00*/  @!P1 IMAD.X R39, R32, 0x1, R47, P3 ;  /* 0x0000000120279824 */ /* 0x000fe200018e062f */
[----:B--2---:R-:W-:-:S04]  /*3b10*/  LOP3.LUT R28, R28, 0xff, RZ, 0xc0, !PT ;  /* 0x000000ff1c1c7812 */ /* 0x004fc800078ec0ff */
[----:B------:R-:W-:-:S05]  /*3b20*/  F2FP.F16.E4M3.UNPACK_B R28, R28 ;  /* 0x0000001cff1c723e */ /* 0x000fca00020006ff */
[----:B------:R-:W-:-:S05]  /*3b30*/  HADD2.F32 R28, -RZ, R28.H0_H0 ;  /* 0x2000001cff1c7230 */ /* 0x000fca0000004100 */
[----:B------:R-:W-:Y:S01]  /*3b40*/  FMUL R37, R28, R9 ;  /* 0x000000091c257220 */ /* 0x000fe20000400000 */
[----:B------:R-:W-:Y:S01]  /*3b50*/  IMAD.X R28, RZ, RZ, R29, P0 ;  /* 0x000000ffff1c7224 */ /* 0x000fe200000e061d */
[----:B------:R-:W-:Y:S02]  /*3b60*/  ISETP.GE.AND P0, PT, R26, 0x101, PT ;  /* 0x000001011a00780c */ /* 0x000fe40003f06270 */
[----:B------:R-:W-:Y:S01]  /*3b70*/  FFMA R37, R66, R8, R37 ;  /* 0x0000000842257223 */ /* 0x000fe20000000025 */
[----:B------:R-:W-:Y:S01]  /*3b80*/  IMAD R28, R28, UR6, RZ ;  /* 0x000000061c1c7c24 */ /* 0x000fe2000f8e02ff */
[----:B------:R-:W-:-:S03]  /*3b90*/  ISETP.LT.OR P2, PT, R25, 0x1, !P0 ;  /* 0x000000011900780c */ /* 0x000fc60004741670 */
[--C-:B------:R-:W-:Y:S01]  /*3ba0*/  IMAD R41, R41, UR7, R28.reuse ;  /* 0x0000000729297c24 */ /* 0x100fe2000f8e021c */
[----:B------:R-:W-:Y:S02]  /*3bb0*/  F2FP.SATFINITE.E4M3.F32.PACK_AB_MERGE_C R43, RZ, R37, RZ ;  /* 0x00000025ff2b723e */ /* 0x000fe400048070ff */
[----:B------:R-:W-:Y:S02]  /*3bc0*/  PRMT R28, RZ, 0x7610, R28 ;  /* 0x00007610ff1c7816 */ /* 0x000fe4000000001c */
[----:B------:R-:W-:Y:S01]  /*3bd0*/  IADD3.X R37, R35, UR11, R41, P4, !PT ;  /* 0x0000000b23257c10 */ /* 0x000fe2000a7fe429 */
[----:B------:R0:W-:Y:S04]  /*3be0*/  @!P1 STG.E.U8 desc[UR16][R38.64+0x9], R43 ;  /* 0x0000092b26009986 */ /* 0x0001e8000c101110 */
[----:B------:R-:W2:Y:S01]  /*3bf0*/  @!P2 LDG.E.U8 R28, desc[UR16][R36.64] ;  /* 0x00000010241ca981 */ /* 0x000ea2000c1e1100 */
[----:B------:R-:W1:Y:S01]  /*3c00*/  @!P2 LDC.64 R34, c[0x0][0x5c0] ;  /* 0x00017000ff22ab82 */ /* 0x000e620000000a00 */
[----:B------:R-:W-:-:S13]  /*3c10*/  ISETP.LT.OR P3, PT, R25, 0x2, !P0 ;  /* 0x000000021900780c */ /* 0x000fda0004761670 */
[----:B------:R-:W3:Y:S01]  /*3c20*/  @!P3 LDC.64 R44, c[0x0][0x5c0] ;  /* 0x00017000ff2cbb82 */ /* 0x000ee20000000a00 */
[----:B-1----:R-:W-:-:S04]  /*3c30*/  @!P2 IADD3 R34, P1, P4, R12, R34, R21 ;  /* 0x000000220c22a210 */ /* 0x002fc80007c3e015 */
[----:B------:R-:W-:Y:S02]  /*3c40*/  @!P2 IADD3.X R35, R27, R35, R15, P1, P4 ;  /* 0x000000231b23a210 */ /* 0x000fe40000fe840f */
[----:B--2---:R-:W-:-:S04]  /*3c50*/  LOP3.LUT R28, R28, 0xff, RZ, 0xc0, !PT ;  /* 0x000000ff1c1c7812 */ /* 0x004fc800078ec0ff */
[----:B------:R-:W-:-:S05]  /*3c60*/  F2FP.F16.E4M3.UNPACK_B R28, R28 ;  /* 0x0000001cff1c723e */ /* 0x000fca00020006ff */
[----:B------:R-:W-:-:S05]  /*3c70*/  HADD2.F32 R28, -RZ, R28.H0_H0 ;  /* 0x2000001cff1c7230 */ /* 0x000fca0000004100 */
[----:B------:R-:W-:-:S04]  /*3c80*/  FMUL R28, R28, R9 ;  /* 0x000000091c1c7220 */ /* 0x000fc80000400000 */
[----:B------:R-:W-:-:S05]  /*3c90*/  FFMA R28, R69, R8, R28 ;  /* 0x00000008451c7223 */ /* 0x000fca000000001c */
[----:B0-----:R-:W-:Y:S02]  /*3ca0*/  F2FP.SATFINITE.E4M3.F32.PACK_AB_MERGE_C R39, RZ, R28, RZ ;  /* 0x0000001cff27723e */ /* 0x001fe400048070ff */
        /* <DEDUP_REMOVED lines=118> */
[----:B------:R-:W-:Y:S01]  /*4410*/  @!P2 IMAD.MOV.U32 R34, RZ, RZ, R12 ;  /* 0x000000ffff22a224 */ /* 0x000fe200078e000c */
[----:B------:R-:W-:Y:S01]  /*4420*/  ISETP.LT.OR P3, PT, R25, 0x2, !P0 ;  /* 0x000000021900780c */ /* 0x000fe20004761670 */
[----:B------:R-:W-:-:S02]  /*4430*/  @!P2 IMAD.MOV.U32 R35, RZ, RZ, R27 ;  /* 0x000000ffff23a224 */ /* 0x000fc400078e001b */
[----:B------:R-:W-:Y:S02]  /*4440*/  @!P2 IMAD R32, R11, 0x180, RZ ;  /* 0x000001800b20a824 */ /* 0x000fe400078e02ff */
[----:B------:R-:W-:-:S08]  /*4450*/  @!P2 IMAD.WIDE.U32 R34, R10, 0x180, R34 ;  /* 0x000001800a22a825 */ /* 0x000fd000078e0022 */
[----:B0-----:R-:W0:Y:S01]  /*4460*/  @!P3 LDC.64 R42, c[0x0][0x5c0] ;  /* 0x00017000ff2abb82 */ /* 0x001e220000000a00 */
[----:B-1----:R-:W-:-:S04]  /*4470*/  @!P2 IADD3 R34, P1, R34, R40, RZ ;  /* 0x000000282222a210 */ /* 0x002fc80007f3e0ff */
[----:B------:R-:W-:Y:S02]  /*4480*/  @!P2 IADD3.X R35, R41, R35, R32, P1, !PT ;  /* 0x000000232923a210 */ /* 0x000fe40000ffe420 */
        /* <DEDUP_REMOVED lines=9> */
[----:B------:R-:W-:-:S05]  /*4520*/  IADD3 R39, P1, R33, 0x188, RZ ;  /* 0x0000018821277810 */ /* 0x000fca0007f3e0ff */
[----:B------:R-:W-:Y:S01]  /*4530*/  IMAD.X R32, RZ, RZ, R29, P1 ;  /* 0x000000ffff207224 */ /* 0x000fe200008e061d */
[----:B------:R-:W-:Y:S01]  /*4540*/  ISETP.GE.AND P1, PT, R26, 0x189, PT ;  /* 0x000001891a00780c */ /* 0x000fe20003f26270 */
[----:B------:R-:W-:Y:S02]  /*4550*/  @!P3 IMAD.MOV.U32 R26, RZ, RZ, R12 ;  /* 0x000000ffff1ab224 */ /* 0x000fe400078e000c */
[----:B------:R-:W-:Y:S01]  /*4560*/  IMAD R32, R32, UR6, RZ ;  /* 0x0000000620207c24 */ /* 0x000fe2000f8e02ff */
[----:B------:R-:W-:Y:S01]  /*4570*/  ISETP.LT.OR P2, PT, R25, 0x1, !P1 ;  /* 0x000000011900780c */ /* 0x000fe20004f41670 */
[----:B------:R-:W-:-:S04]  /*4580*/  IMAD.WIDE.U32 R30, R39, UR6, R30 ;  /* 0x00000006271e7c25 */ /* 0x000fc8000f8e001e */
[----:B------:R-:W-:Y:S01]  /*4590*/  IMAD R39, R39, UR7, R32 ;  /* 0x0000000727277c24 */ /* 0x000fe2000f8e0220 */
[----:B------:R-:W-:-:S04]  /*45a0*/  IADD3 R30, P4, R30, UR10, RZ ;  /* 0x0000000a1e1e7c10 */ /* 0x000fc8000ff9e0ff */
[----:B------:R-:W-:-:S03]  /*45b0*/  IADD3.X R31, R31, UR11, R39, P4, !PT ;  /* 0x0000000b1f1f7c10 */ /* 0x000fc6000a7fe427 */
[----:B-1----:R-:W1:Y:S01]  /*45c0*/  @!P2 LDC.64 R40, c[0x0][0x5c0] ;  /* 0x00017000ff28ab82 */ /* 0x002e620000000a00 */
[----:B--2---:R-:W-:-:S04]  /*45d0*/  LOP3.LUT R28, R28, 0xff, RZ, 0xc0, !PT ;  /* 0x000000ff1c1c7812 */ /* 0x004fc800078ec0ff */
[----:B------:R-:W-:-:S05]  /*45e0*/  F2FP.F16.E4M3.UNPACK_B R28, R28 ;  /* 0x0000001cff1c723e */ /* 0x000fca00020006ff */
[----:B------:R-:W-:-:S05]  /*45f0*/  HADD2.F32 R28, -RZ, R28.H0_H0 ;  /* 0x2000001cff1c7230 */ /* 0x000fca0000004100 */
[----:B------:R-:W-:Y:S01]  /*4600*/  FMUL R33, R28, R9 ;  /* 0x000000091c217220 */ /* 0x000fe20000400000 */
[----:B------:R-:W-:-:S04]  /*4610*/  @!P3 IMAD.WIDE.U32 R28, R10, 0x180, R26 ;  /* 0x000001800a1cb825 */ /* 0x000fc800078e001a */
[----:B------:R-:W-:Y:S01]  /*4620*/  FFMA R33, R56, R8, R33 ;  /* 0x0000000838217223 */ /* 0x000fe20000000021 */
[----:B------:R-:W-:Y:S01]  /*4630*/  @!P3 IMAD R26, R11, 0x180, RZ ;  /* 0x000001800b1ab824 */ /* 0x000fe200078e02ff */
[----:B0-----:R-:W-:-:S03]  /*4640*/  @!P3 IADD3 R28, P5, R28, R42, RZ ;  /* 0x0000002a1c1cb210 */ /* 0x001fc60007fbe0ff */
[----:B------:R-:W-:Y:S02]  /*4650*/  F2FP.SATFINITE.E4M3.F32.PACK_AB_MERGE_C R35, RZ, R33, RZ ;  /* 0x00000021ff23723e */ /* 0x000fe400048070ff */
[--C-:B------:R-:W-:Y:S02]  /*4660*/  @!P3 IADD3.X R29, R43, R29, R26.reuse, P5, !PT ;  /* 0x0000001d2b1db210 */ /* 0x100fe40002ffe41a */
[----:B------:R-:W-:-:S03]  /*4670*/  PRMT R26, RZ, 0x7610, R26 ;  /* 0x00007610ff1a7816 */ /* 0x000fc6000000001a */
[----:B------:R1:W-:Y:S04]  /*4680*/  @!P3 STG.E.U8 desc[UR16][R28.64+0x1], R35 ;  /* 0x000001231c00b986 */ /* 0x0003e8000c101110 */
[----:B------:R-:W2:Y:S01]  /*4690*/  @!P2 LDG.E.U8 R26, desc[UR16][R30.64] ;  /* 0x000000101e1aa981 */ /* 0x000ea2000c1e1100 */
[----:B------:R-:W-:Y:S01]  /*46a0*/  @!P2 IMAD R39, R11, 0x180, RZ ;  /* 0x000001800b27a824 */ /* 0x000fe200078e02ff */
[----:B------:R-:W-:-:S13]  /*46b0*/  ISETP.LT.OR P3, PT, R25, 0x2, !P1 ;  /* 0x000000021900780c */ /* 0x000fda0004f61670 */
[----:B------:R-:W0:Y:S01]  /*46c0*/  @!P3 LDC.64 R42, c[0x0][0x5c0] ;  /* 0x00017000ff2abb82 */ /* 0x000e220000000a00 */
[----:B--2---:R-:W-:-:S04]  /*46d0*/  LOP3.LUT R26, R26, 0xff, RZ, 0xc0, !PT ;  /* 0x000000ff1a1a7812 */ /* 0x004fc800078ec0ff */
[----:B------:R-:W-:-:S05]  /*46e0*/  F2FP.F16.E4M3.UNPACK_B R26, R26 ;  /* 0x0000001aff1a723e */ /* 0x000fca00020006ff */
[----:B------:R-:W-:Y:S02]  /*46f0*/  HADD2.F32 R34, -RZ, R26.H0_H0 ;  /* 0x2000001aff227230 */ /* 0x000fe40000004100 */
[----:B------:R-:W-:-:S03]  /*4700*/  @!P2 IMAD.MOV.U32 R26, RZ, RZ, R12 ;  /* 0x000000ffff1aa224 */ /* 0x000fc600078e000c */
[----:B------:R-:W-:Y:S01]  /*4710*/  FMUL R34, R34, R9 ;  /* 0x0000000922227220 */ /* 0x000fe20000400000 */
[----:B------:R-:W-:Y:S01]  /*4720*/  @!P2 IMAD.WIDE.U32 R32, R10, 0x180, R26 ;  /* 0x000001800a20a825 */ /* 0x000fe200078e001a */
[----:B------:R-:W-:-:S03]  /*4730*/  PRMT R26, RZ, 0x7610, R26 ;  /* 0x00007610ff1a7816 */ /* 0x000fc6000000001a */
[----:B------:R-:W-:Y:S01]  /*4740*/  FFMA R34, R59, R8, R34 ;  /* 0x000000083b227223 */ /* 0x000fe20000000022 */
[----:B------:R-:W-:Y:S01]  /*4750*/  @!P2 IMAD.IADD R39, R33, 0x1, R39 ;  /* 0x000000012127a824 */ /* 0x000fe200078e0227 */
[----:B-1----:R-:W-:-:S04]  /*4760*/  @!P2 IADD3 R28, P4, P5, R32, R40, R19 ;  /* 0x00000028201ca210 */ /* 0x002fc80007d9e013 */
[----:B------:R-:W-:Y:S02]  /*4770*/  @!P2 IADD3.X R29, R39, R41, R16, P4, P5 ;  /* 0x00000029271da210 */ /* 0x000fe400027ea410 */
[----:B------:R-:W-:-:S05]  /*4780*/  F2FP.SATFINITE.E4M3.F32.PACK_AB_MERGE_C R39, RZ, R34, RZ ;  /* 0x00000022ff27723e */ /* 0x000fca00048070ff */
[----:B------:R1:W-:Y:S04]  /*4790*/  @!P2 STG.E.U8 desc[UR16][R28.64], R39 ;  /* 0x000000271c00a986 */ /* 0x0003e8000c101110 */
[----:B------:R-:W2:Y:S01]  /*47a0*/  @!P3 LDG.E.U8 R26, desc[UR16][R30.64+0x1] ;  /* 0x000001101e1ab981 */ /* 0x000ea2000c1e1100 */
[----:B------:R-:W-:Y:S01]  /*47b0*/  @!P3 IMAD R41, R11, 0x180, RZ ;  /* 0x000001800b29b824 */ /* 0x000fe200078e02ff */
[----:B------:R-:W-:-:S13]  /*47c0*/  ISETP.LT.OR P2, PT, R25, 0x9, !P0 ;  /* 0x000000091900780c */ /* 0x000fda0004741670 */
[----:B-1----:R-:W1:Y:S01]  /*47d0*/  @!P2 LDC.64 R38, c[0x0][0x5c0] ;  /* 0x00017000ff26ab82 */ /* 0x002e620000000a00 */
[----:B--2---:R-:W-:-:S04]  /*47e0*/  LOP3.LUT R26, R26, 0xff, RZ, 0xc0, !PT ;  /* 0x000000ff1a1a7812 */ /* 0x004fc800078ec0ff */
[----:B------:R-:W-:-:S05]  /*47f0*/  F2FP.F16.E4M3.UNPACK_B R26, R26 ;  /* 0x0000001aff1a723e */ /* 0x000fca00020006ff */
[----:B------:R-:W-:Y:S02]  /*4800*/  HADD2.F32 R34, -RZ, R26.H0_H0 ;  /* 0x2000001aff227230 */ /* 0x000fe40000004100 */
[----:B------:R-:W-:-:S03]  /*4810*/  @!P3 IMAD.MOV.U32 R26, RZ, RZ, R12 ;  /* 0x000000ffff1ab224 */ /* 0x000fc600078e000c */
[----:B------:R-:W-:Y:S01]  /*4820*/  FMUL R35, R34, R9 ;  /* 0x0000000922237220 */ /* 0x000fe20000400000 */
[----:B------:R-:W-:-:S04]  /*4830*/  @!P3 IMAD.WIDE.U32 R32, R10, 0x180, R26 ;  /* 0x000001800a20b825 */ /* 0x000fc800078e001a */
[----:B------:R-:W-:Y:S01]  /*4840*/  FFMA R35, R22, R8, R35 ;  /* 0x0000000816237223 */ /* 0x000fe20000000023 */
[----:B------:R-:W-:Y:S01]  /*4850*/  @!P3 IMAD.IADD R41, R33, 0x1, R41 ;  /* 0x000000012129b824 */ /* 0x000fe200078e0229 */
[----:B0-----:R-:W-:Y:S02]  /*4860*/  @!P3 IADD3 R32, P4, P5, R32, R42, R19 ;  /* 0x0000002a2020b210 */ /* 0x001fe40007d9e013 */
[----:B------:R-:W-:Y:S02]  /*4870*/  PRMT R22, RZ, 0x7610, R22 ;  /* 0x00007610ff167816 */ /* 0x000fe40000000016 */
[----:B------:R-:W-:Y:S02]  /*4880*/  @!P3 IADD3.X R33, R41, R43, R16, P4, P5 ;  /* 0x0000002b2921b210 */ /* 0x000fe400027ea410 */
[----:B------:R-:W-:-:S05]  /*4890*/  F2FP.SATFINITE.E4M3.F32.PACK_AB_MERGE_C R35, RZ, R35, RZ ;  /* 0x00000023ff23723e */ /* 0x000fca00048070ff */
[----:B------:R0:W-:Y:S04]  /*48a0*/  @!P3 STG.E.U8 desc[UR16][R32.64+0x1], R35 ;  /* 0x000001232000b986 */ /* 0x0001e8000c101110 */
[----:B------:R-:W2:Y:S01]  /*48b0*/  @!P2 LDG.E.U8 R22, desc[UR16][R36.64+0x8] ;  /* 0x000008102416a981 */ /* 0x000ea2000c1e1100 */
[----:B------:R-:W-:Y:S01]  /*48c0*/  @!P2 IMAD.MOV.U32 R26, RZ, RZ, R12 ;  /* 0x000000ffff1aa224 */ /* 0x000fe200078e000c */
[----:B------:R-:W-:-:S03]  /*48d0*/  ISETP.LT.OR P0, PT, R25, 0xa, !P0 ;  /* 0x0000000a1900780c */ /* 0x000fc60004701670 */
[----:B------:R-:W-:-:S04]  /*48e0*/  @!P2 IMAD.WIDE.U32 R28, R10, 0x180, R26 ;  /* 0x000001800a1ca825 */ /* 0x000fc800078e001a */
[----:B------:R-:W-:Y:S01]  /*48f0*/  @!P2 IMAD R26, R11, 0x180, RZ ;  /* 0x000001800b1aa824 */ /* 0x000fe200078e02ff */
[----:B-1----:R-:W-:-:S04]  /*4900*/  @!P2 IADD3 R28, P3, R28, R38, RZ ;  /* 0x000000261c1ca210 */ /* 0x002fc80007f7e0ff */
[----:B------:R-:W-:Y:S01]  /*4910*/  @!P2 IADD3.X R29, R39, R29, R26, P3, !PT ;  /* 0x0000001d271da210 */ /* 0x000fe20001ffe41a */
[----:B------:R-:W1:Y:S01]  /*4920*/  @!P0 LDC.64 R40, c[0x0][0x5c0] ;  /* 0x00017000ff288b82 */ /* 0x000e620000000a00 */
        /* <DEDUP_REMOVED lines=9> */
[----:B------:R-:W-:Y:S01]  /*49c0*/  @!P0 IMAD.MOV.U32 R26, RZ, RZ, R12 ;  /* 0x000000ffff1a8224 */ /* 0x000fe200078e000c */
[----:B------:R-:W-:-:S03]  /*49d0*/  ISETP.LT.OR P2, PT, R25, 0x9, !P1 ;  /* 0x000000091900780c */ /* 0x000fc60004f41670 */
[----:B0-----:R-:W-:-:S03]  /*49e0*/  @!P0 IMAD.WIDE.U32 R32, R10, 0x180, R26 ;  /* 0x000001800a208825 */ /* 0x001fc600078e001a */
[----:B-1----:R-:W-:-:S07]  /*49f0*/  @!P0 IADD3 R28, P3, R32, R40, RZ ;  /* 0x00000028201c8210 */ /* 0x002fce0007f7e0ff */
[----:B------:R-:W0:Y:S01]  /*4a00*/  @!P2 LDC.64 R38, c[0x0][0x5c0] ;  /* 0x00017000ff26ab82 */ /* 0x000e220000000a00 */
[----:B--2---:R-:W-:-:S04]  /*4a10*/  LOP3.LUT R22, R22, 0xff, RZ, 0xc0, !PT ;  /* 0x000000ff16167812 */ /* 0x004fc800078ec0ff */
[----:B------:R-:W-:-:S05]  /*4a20*/  F2FP.F16.E4M3.UNPACK_B R22, R22 ;  /* 0x00000016ff16723e */ /* 0x000fca00020006ff */
[----:B------:R-:W-:-:S05]  /*4a30*/  HADD2.F32 R22, -RZ, R22.H0_H0 ;  /* 0x20000016ff167230 */ /* 0x000fca0000004100 */
[----:B------:R-:W-:-:S04]  /*4a40*/  FMUL R35, R22, R9 ;  /* 0x0000000916237220 */ /* 0x000fc80000400000 */
[----:B------:R-:W-:Y:S01]  /*4a50*/  FFMA R35, R20, R8, R35 ;  /* 0x0000000814237223 */ /* 0x000fe20000000023 */
[----:B------:R-:W-:-:S04]  /*4a60*/  @!P0 IMAD R20, R11, 0x180, RZ ;  /* 0x000001800b148824 */ /* 0x000fc800078e02ff */
[----:B------:R-:W-:Y:S02]  /*4a70*/  F2FP.SATFINITE.E4M3.F32.PACK_AB_MERGE_C R35, RZ, R35, RZ ;  /* 0x00000023ff23723e */ /* 0x000fe400048070ff */
[--C-:B------:R-:W-:Y:S02]  /*4a80*/  @!P0 IADD3.X R29, R41, R33, R20.reuse, P3, !PT ;  /* 0x00000021291d8210 */ /* 0x100fe40001ffe414 */
[----:B------:R-:W-:-:S03]  /*4a90*/  PRMT R20, RZ, 0x7610, R20 ;  /* 0x00007610ff147816 */ /* 0x000fc60000000014 */
[----:B------:R1:W-:Y:S04]  /*4aa0*/  @!P0 STG.E.U8 desc[UR16][R28.64+0x9], R35 ;  /* 0x000009231c008986 */ /* 0x0003e8000c101110 */
[----:B------:R-:W2:Y:S01]  /*4ab0*/  @!P2 LDG.E.U8 R20, desc[UR16][R30.64+0x8] ;  /* 0x000008101e14a981 */ /* 0x000ea2000c1e1100 */
[----:B------:R-:W-:Y:S01]  /*4ac0*/  @!P2 IMAD.MOV.U32 R26, RZ, RZ, R12 ;  /* 0x000000ffff1aa224 */ /* 0x000fe200078e000c */
[----:B------:R-:W-:Y:S01]  /*4ad0*/  ISETP.LT.OR P1, PT, R25, 0xa, !P1 ;  /* 0x0000000a1900780c */ /* 0x000fe20004f21670 */
[----:B------:R-:W-:Y:S01]  /*4ae0*/  @!P2 IMAD R37, R11, 0x180, RZ ;  /* 0x000001800b25a824 */ /* 0x000fe200078e02ff */
[----:B------:R-:W-:Y:S01]  /*4af0*/  BSSY B1, `(.L_x_40) ;  /* 0x000000f000017945 */ /* 0x000fe20003800000 */
[----:B------:R-:W-:-:S04]  /*4b00*/  @!P2 IMAD.WIDE.U32 R32, R10, 0x180, R26 ;  /* 0x000001800a20a825 */ /* 0x000fc800078e001a */
[----:B------:R-:W-:Y:S01]  /*4b10*/  @!P2 IMAD.IADD R37, R33, 0x1, R37 ;  /* 0x000000012125a824 */ /* 0x000fe200078e0225 */
        /* <DEDUP_REMOVED lines=9> */
[----:B------:R1:W-:Y:S01]  /*4bb0*/  @!P2 STG.E.U8 desc[UR16][R32.64+0x8], R23 ;  /* 0x000008172000a986 */ /* 0x0003e2000c101110 */
[----:B------:R-:W-:Y:S05]  /*4bc0*/  @P1 BRA `(.L_x_41) ;  /* 0x0000000000041947 */ /* 0x000fea0003800000 */
[----:B------:R0:W5:Y:S02]  /*4bd0*/  LDG.E.U8 R20, desc[UR16][R30.64+0x9] ;  /* 0x000009101e147981 */ /* 0x000164000c1e1100 */
.L_x_41:
[----:B------:R-:W-:Y:S05]  /*4be0*/  BSYNC B1 ;  /* 0x0000000000017941 */ /* 0x000fea0003800000 */
.L_x_40:
[----:B------:R-:W-:Y:S05]  /*4bf0*/  @P1 BRA `(.L_x_42) ;  /* 0x0000001400541947 */ /* 0x000fea0003800000 */
[----:B-----5:R-:W-:Y:S01]  /*4c00*/  LOP3.LUT R20, R20, 0xff, RZ, 0xc0, !PT ;  /* 0x000000ff14147812 */ /* 0x020fe200078ec0ff */
[----:B------:R-:W-:Y:S01]  /*4c10*/  IMAD.MOV.U32 R26, RZ, RZ, R12 ;  /* 0x000000ffff1a7224 */ /* 0x000fe200078e000c */
[----:B------:R-:W-:Y:S01]  /*4c20*/  ULDC.64 UR6, c[0x0][0x5c0] ;  /* 0x0001700000067ab9 */ /* 0x000fe20000000a00 */
[----:B------:R-:W-:Y:S01]  /*4c30*/  IMAD R13, R11, 0x180, RZ ;  /* 0x000001800b0d7824 */ /* 0x000fe200078e02ff */
[----:B------:R-:W-:Y:S01]  /*4c40*/  F2FP.F16.E4M3.UNPACK_B R20, R20 ;  /* 0x00000014ff14723e */ /* 0x000fe200020006ff */
[----:B------:R-:W-:-:S04]  /*4c50*/  IMAD.WIDE.U32 R26, R10, 0x180, R26 ;  /* 0x000001800a1a7825 */ /* 0x000fc800078e001a */
[----:B------:R-:W-:Y:S01]  /*4c60*/  HADD2.F32 R20, -RZ, R20.H0_H0 ;  /* 0x20000014ff147230 */ /* 0x000fe20000004100 */
[----:B------:R-:W-:Y:S01]  /*4c70*/  IADD3 R26, P0, P1, R26, UR6, R19 ;  /* 0x000000061a1a7c10 */ /* 0x000fe2000f91e013 */
[----:B------:R-:W-:-:S03]  /*4c80*/  IMAD.IADD R13, R27, 0x1, R13 ;  /* 0x000000011b0d7824 */ /* 0x000fc600078e020d */
[----:B------:R-:W-:Y:S02]  /*4c90*/  FMUL R11, R20, R9 ;  /* 0x00000009140b7220 */ /* 0x000fe40000400000 */
[----:B------:R-:W-:Y:S02]  /*4ca0*/  IADD3.X R27, R13, UR7, R16, P0, P1 ;  /* 0x000000070d1b7c10 */ /* 0x000fe400087e2410 */
[----:B------:R-:W-:-:S05]  /*4cb0*/  FFMA R11, R18, R8, R11 ;  /* 0x00000008120b7223 */ /* 0x000fca000000000b */
[----:B------:R-:W-:-:S05]  /*4cc0*/  F2FP.SATFINITE.E4M3.F32.PACK_AB_MERGE_C R11, RZ, R11, RZ ;  /* 0x0000000bff0b723e */ /* 0x000fca00048070ff */
[----:B------:R2:W-:Y:S01]  /*4cd0*/  STG.E.U8 desc[UR16][R26.64+0x9], R11 ;  /* 0x0000090b1a007986 */ /* 0x0005e2000c101110 */
[----:B------:R-:W-:Y:S05]  /*4ce0*/  BRA `(.L_x_42) ;  /* 0x0000001400187947 */ /* 0x000fea0003800000 */
.L_x_39:
[----:B------:R-:W-:Y:S01]  /*4cf0*/  ISETP.GE.AND P0, PT, R26, 0x9, PT ;  /* 0x000000091a00780c */ /* 0x000fe20003f06270 */
[-C--:B--2---:R-:W-:Y:S01]  /*4d00*/  FMUL R85, R85, R8.reuse ;  /* 0x0000000855557220 */ /* 0x084fe20000400000 */
[-C--:B------:R-:W-:Y:S01]  /*4d10*/  FMUL R80, R80, R8.reuse ;  /* 0x0000000850507220 */ /* 0x080fe20000400000 */
[-C--:B------:R-:W-:Y:S01]  /*4d20*/  FMUL R83, R83, R8.reuse ;  /* 0x0000000853537220 */ /* 0x080fe20000400000 */
[C---:B------:R-:W-:Y:S01]  /*4d30*/  ISETP.LT.OR P5, PT, R25.reuse, 0x1, !P0 ;  /* 0x000000011900780c */ /* 0x040fe200047a1670 */
[-C--:B------:R-:W-:Y:S01]  /*4d40*/  FMUL R78, R78, R8.reuse ;  /* 0x000000084e4e7220 */ /* 0x080fe20000400000 */
[----:B------:R-:W-:Y:S01]  /*4d50*/  ISETP.LT.OR P4, PT, R25, 0x2, !P0 ;  /* 0x000000021900780c */ /* 0x000fe20004781670 */
[-C--:B------:R-:W-:Y:S01]  /*4d60*/  FMUL R81, R81, R8.reuse ;  /* 0x0000000851517220 */ /* 0x080fe20000400000 */
[C---:B------:R-:W-:Y:S01]  /*4d70*/  ISETP.LT.OR P3, PT, R25.reuse, 0x9, !P0 ;  /* 0x000000091900780c */ /* 0x040fe20004761670 */
[-C--:B------:R-:W-:Y:S01]  /*4d80*/  FMUL R76, R76, R8.reuse ;  /* 0x000000084c4c7220 */ /* 0x080fe20000400000 */
[----:B------:R-:W-:Y:S01]  /*4d90*/  ISETP.LT.OR P2, PT, R25, 0xa, !P0 ;  /* 0x0000000a1900780c */ /* 0x000fe20004741670 */
[-C--:B------:R-:W-:Y:S01]  /*4da0*/  FMUL R79, R79, R8.reuse ;  /* 0x000000084f4f7220 */ /* 0x080fe20000400000 */
[----:B------:R-:W-:Y:S01]  /*4db0*/  P2R R54, PR, RZ, 0x8 ;  /* 0x00000008ff367803 */ /* 0x000fe20000000000 */
[-C--:B------:R-:W-:Y:S01]  /*4dc0*/  FMUL R74, R74, R8.reuse ;  /* 0x000000084a4a7220 */ /* 0x080fe20000400000 */
[----:B------:R-:W-:Y:S01]  /*4dd0*/  P2R R87, PR, RZ, 0x4 ;  /* 0x00000004ff577803 */ /* 0x000fe20000000000 */
[-C--:B------:R-:W-:Y:S01]  /*4de0*/  FMUL R77, R77, R8.reuse ;  /* 0x000000084d4d7220 */ /* 0x080fe20000400000 */
[----:B------:R-:W-:Y:S01]  /*4df0*/  P2R R106, PR, RZ, 0x20 ;  /* 0x00000020ff6a7803 */ /* 0x000fe20000000000 */
[----:B------:R-:W0:Y:S01]  /*4e00*/  @!P5 LDC.64 R50, c[0x0][0x5c0] ;  /* 0x00017000ff32db82 */ /* 0x000e220000000a00 */
[----:B------:R-:W-:Y:S01]  /*4e10*/  P2R R52, PR, RZ, 0x10 ;  /* 0x00000010ff347803 */ /* 0x000fe20000000000 */
[-C--:B------:R-:W-:Y:S01]  /*4e20*/  FMUL R72, R72, R8.reuse ;  /* 0x0000000848487220 */ /* 0x080fe20000400000 */
[----:B------:R-:W-:Y:S01]  /*4e30*/  F2FP.SATFINITE.E4M3.F32.PACK_AB_MERGE_C R85, RZ, R85, RZ ;  /* 0x00000055ff55723e */ /* 0x000fe200048070ff */
[-C--:B------:R-:W-:Y:S01]  /*4e40*/  FMUL R75, R75, R8.reuse ;  /* 0x000000084b4b7220 */ /* 0x080fe20000400000 */
[----:B------:R-:W-:Y:S01]  /*4e50*/  F2FP.SATFINITE.E4M3.F32.PACK_AB_MERGE_C R83, RZ, R83, RZ ;  /* 0x00000053ff53723e */ /* 0x000fe200048070ff */
[-C--:B------:R-:W-:Y:S01]  /*4e60*/  FMUL R70, R70, R8.reuse ;  /* 0x0000000846467220 */ /* 0x080fe20000400000 */
[----:B------:R-:W-:Y:S01]  /*4e70*/  F2FP.SATFINITE.E4M3.F32.PACK_AB_MERGE_C R81, RZ, R81, RZ ;  /* 0x00000051ff51723e */ /* 0x000fe200048070ff */
[----:B------:R-:W1:Y:S01]  /*4e80*/  @!P4 LDC.64 R48, c[0x0][0x5c0] ;  /* 0x00017000ff30cb82 */ /* 0x000e620000000a00 */
[----:B------:R-:W-:Y:S01]  /*4e90*/  F2FP.SATFINITE.E4M3.F32.PACK_AB_MERGE_C R79, RZ, R79, RZ ;  /* 0x0000004fff4f723e */ /* 0x000fe200048070ff */
[-C--:B------:R-:W-:Y:S01]  /*4ea0*/  FMUL R73, R73, R8.reuse ;  /* 0x0000000849497220 */ /* 0x080fe20000400000 */
[----:B------:R-:W-:Y:S01]  /*4eb0*/  F2FP.SATFINITE.E4M3.F32.PACK_AB_MERGE_C R77, RZ, R77, RZ ;  /* 0x0000004dff4d723e */ /* 0x000fe200048070ff */
[-C--:B------:R-:W-:Y:S01]  /*4ec0*/  FMUL R68, R68, R8.reuse ;  /* 0x0000000844447220 */ /* 0x080fe20000400000 */
[----:B------:R-:W-:Y:S01]  /*4ed0*/  F2FP.SATFINITE.E4M3.F32.PACK_AB_MERGE_C R75, RZ, R75, RZ ;  /* 0x0000004bff4b723e */ /* 0x000fe200048070ff */
[-C--:B------:R-:W-:Y:S01]  /*4ee0*/  FMUL R71, R71, R8.reuse ;  /* 0x0000000847477220 */ /* 0x080fe20000400000 */
[----:B------:R-:W-:Y:S01]  /*4ef0*/  F2FP.SATFINITE.E4M3.F32.PACK_AB_MERGE_C R73, RZ, R73, RZ ;  /* 0x00000049ff49723e */ /* 0x000fe200048070ff */
[----:B------:R-:W2:Y:S01]  /*4f00*/  @!P3 LDC.64 R46, c[0x0][0x5c0] ;  /* 0x00017000ff2ebb82 */ /* 0x000ea20000000a00 */
[-C--:B------:R-:W-:Y:S01]  /*4f10*/  FMUL R66, R66, R8.reuse ;  /* 0x0000000842427220 */ /* 0x080fe20000400000 */
[-C--:B------:R-:W-:Y:S01]  /*4f20*/  FMUL R69, R69, R8.reuse ;  /* 0x0000000845457220 */ /* 0x080fe20000400000 */
[----:B------:R-:W-:Y:S01]  /*4f30*/  F2FP.SATFINITE.E4M3.F32.PACK_AB_MERGE_C R71, RZ, R71, RZ ;  /* 0x00000047ff47723e */ /* 0x000fe200048070ff */
[-C--:B------:R-:W-:Y:S01]  /*4f40*/  FMUL R64, R64, R8.reuse ;  /* 0x0000000840407220 */ /* 0x080fe20000400000 */
[-C--:B------:R-:W-:Y:S01]  /*4f50*/  FMUL R67, R67, R8.reuse ;  /* 0x0000000843437220 */ /* 0x080fe20000400000 */
[----:B------:R-:W-:Y:S01]  /*4f60*/  FMUL R62, R62, R8 ;  /* 0x000000083e3e7220 */ /* 0x000fe20000400000 */
[----:B------:R-:W-:Y:S01]  /*4f70*/  F2FP.SATFINITE.E4M3.F32.PACK_AB_MERGE_C R69, RZ, R69, RZ ;  /* 0x00000045ff45723e */ /* 0x000fe200048070ff */
[----:B------:R-:W3:Y:S01]  /*4f80*/  @!P2 LDC.64 R44, c[0x0][0x5c0] ;  /* 0x00017000ff2cab82 */ /* 0x000ee20000000a00 */
[--C-:B0-----:R-:W-:Y:S01]  /*4f90*/  @!P5 IADD3 R50, P0, P1, R12, R50, R19.reuse ;  /* 0x000000320c32d210 */ /* 0x101fe2000791e013 */
[-C--:B------:R-:W-:Y:S01]  /*4fa0*/  FMUL R65, R65, R8.reuse ;  /* 0x0000000841417220 */ /* 0x080fe20000400000 */
[----:B------:R-:W-:Y:S01]  /*4fb0*/  F2FP.SATFINITE.E4M3.F32.PACK_AB_MERGE_C R67, RZ, R67, RZ ;  /* 0x00000043ff43723e */ /* 0x000fe200048070ff */
[-C--:B------:R-:W-:Y:S01]  /*4fc0*/  FMUL R60, R60, R8.reuse ;  /* 0x000000083c3c7220 */ /* 0x080fe20000400000 */
[--C-:B------:R-:W-:Y:S01]  /*4fd0*/  @!P5 IADD3.X R51, R27, R51, R16.reuse, P0, P1 ;  /* 0x000000331b33d210 */ /* 0x100fe200007e2410 */
[-C--:B------:R-:W-:Y:S01]  /*4fe0*/  FMUL R63, R63, R8.reuse ;  /* 0x000000083f3f7220 */ /* 0x080fe20000400000 */
[----:B------:R-:W-:Y:S01]  /*4ff0*/  F2FP.SATFINITE.E4M3.F32.PACK_AB_MERGE_C R65, RZ, R65, RZ ;  /* 0x00000041ff41723e */ /* 0x000fe200048070ff */
[----:B------:R-:W-:Y:S01]  /*5000*/  FMUL R58, R58, R8 ;  /* 0x000000083a3a7220 */ /* 0x000fe20000400000 */
[--C-:B-1----:R-:W-:Y:S01]  /*5010*/  @!P4 IADD3 R48, P0, P1, R12, R48, R19.reuse ;  /* 0x000000300c30c210 */ /* 0x102fe2000791e013 */
[-C--:B------:R-:W-:Y:S01]  /*5020*/  FMUL R61, R61, R8.reuse ;  /* 0x000000083d3d7220 */ /* 0x080fe20000400000 */
[----:B------:R-:W-:Y:S01]  /*5030*/  F2FP.SATFINITE.E4M3.F32.PACK_AB_MERGE_C R63, RZ, R63, RZ ;  /* 0x0000003fff3f723e */ /* 0x000fe200048070ff */
[-C--:B------:R-:W-:Y:S01]  /*5040*/  FMUL R56, R56, R8.reuse ;  /* 0x0000000838387220 */ /* 0x080fe20000400000 */
[----:B------:R-:W-:Y:S01]  /*5050*/  @!P4 IADD3.X R49, R27, R49, R16, P0, P1 ;  /* 0x000000311b31c210 */ /* 0x000fe200007e2410 */
[----:B------:R-:W-:Y:S01]  /*5060*/  FMUL R59, R59, R8 ;  /* 0x000000083b3b7220 */ /* 0x000fe20000400000 */
[----:B------:R-:W-:Y:S01]  /*5070*/  F2FP.SATFINITE.E4M3.F32.PACK_AB_MERGE_C R61, RZ, R61, RZ ;  /* 0x0000003dff3d723e */ /* 0x000fe200048070ff */
[----:B------:R-:W-:Y:S01]  /*5080*/  BSSY B1, `(.L_x_43) ;  /* 0x00000d3000017945 */ /* 0x000fe20003800000 */
[----:B--2---:R-:W-:-:S02]  /*5090*/  @!P3 IADD3 R46, P0, P1, R12, R46, R19 ;  /* 0x0000002e0c2eb210 */ /* 0x004fc4000791e013 */
[----:B------:R-:W-:Y:S02]  /*50a0*/  F2FP.SATFINITE.E4M3.F32.PACK_AB_MERGE_C R59, RZ, R59, RZ ;  /* 0x0000003bff3b723e */ /* 0x000fe400048070ff */
[----:B------:R-:W-:Y:S02]  /*50b0*/  @!P3 IADD3.X R47, R27, R47, R16, P0, P1 ;  /* 0x0000002f1b2fb210 */ /* 0x000fe400007e2410 */
[----:B---3--:R-:W-:-:S04]  /*50c0*/  @!P2 IADD3 R44, P0, P1, R12, R44, R19 ;  /* 0x0000002c0c2ca210 */ /* 0x008fc8000791e013 */
[----:B------:R-:W-:Y:S02]  /*50d0*/  @!P2 IADD3.X R45, R27, R45, R16, P0, P1 ;  /* 0x0000002d1b2da210 */ /* 0x000fe400007e2410 */
[----:B------:R-:W-:-:S04]  /*50e0*/  ISETP.GE.AND P0, PT, R26, 0x81, PT ;  /* 0x000000811a00780c */ /* 0x000fc80003f06270 */
[----:B------:R-:W-:-:S04]  /*50f0*/  ISETP.LT.OR P3, PT, R25, 0x1, !P0 ;  /* 0x000000011900780c */ /* 0x000fc80004761670 */
[----:B------:R-:W-:-:S09]  /*5100*/  P2R R107, PR, RZ, 0x8 ;  /* 0x00000008ff6b7803 */ /* 0x000fd20000000000 */
[----:B------:R-:W0:Y:S02]  /*5110*/  @!P3 LDC.64 R42, c[0x0][0x5c0] ;  /* 0x00017000ff2abb82 */ /* 0x000e240000000a00 */
[----:B0-----:R-:W-:-:S04]  /*5120*/  @!P3 IADD3 R42, P1, P2, R12, R42, R17 ;  /* 0x0000002a0c2ab210 */ /* 0x001fc80007a3e011 */
[----:B------:R-:W-:Y:S02]  /*5130*/  @!P3 IADD3.X R43, R27, R43, R14, P1, P2 ;  /* 0x0000002b1b2bb210 */ /* 0x000fe40000fe440e */
        /* <DEDUP_REMOVED lines=37> */
[C---:B------:R-:W-:Y:S02]  /*5390*/  ISETP.LT.OR P2, PT, R25.reuse, 0x1, !P3 ;  /* 0x000000011900780c */ /* 0x040fe40005f41670 */
[C---:B------:R-:W-:Y:S02]  /*53a0*/  ISETP.LT.OR P5, PT, R25.reuse, 0x2, !P3 ;  /* 0x000000021900780c */ /* 0x040fe40005fa1670 */
[C---:B------:R-:W-:Y:S02]  /*53b0*/  ISETP.LT.OR P4, PT, R25.reuse, 0x9, !P3 ;  /* 0x000000091900780c */ /* 0x040fe40005f81670 */
[----:B------:R-:W-:Y:S02]  /*53c0*/  P2R R104, PR, RZ, 0x20 ;  /* 0x00000020ff687803 */ /* 0x000fe40000000000 */
[----:B------:R-:W-:Y:S02]  /*53d0*/  ISETP.LT.OR P3, PT, R25, 0xa, !P3 ;  /* 0x0000000a1900780c */ /* 0x000fe40005f61670 */
[----:B------:R-:W-:-:S02]  /*53e0*/  P2R R109, PR, RZ, 0x4 ;  /* 0x00000004ff6d7803 */ /* 0x000fc40000000000 */
[----:B------:R-:W-:Y:S02]  /*53f0*/  P2R R103, PR, RZ, 0x8 ;  /* 0x00000008ff677803 */ /* 0x000fe40000000000 */
[CCC-:B------:R-:W-:Y:S02]  /*5400*/  @!P2 IADD3 R89, P0, P1, R19.reuse, R12.reuse, R17.reuse ;  /* 0x0000000c1359a210 */ /* 0x1c0fe4000791e011 */
[----:B------:R-:W-:Y:S02]  /*5410*/  P2R R105, PR, RZ, 0x10 ;  /* 0x00000010ff697803 */ /* 0x000fe40000000000 */
[----:B------:R-:W-:Y:S02]  /*5420*/  @!P2 IADD3.X R84, R16, R27, R14, P0, P1 ;  /* 0x0000001b1054a210 */ /* 0x000fe400007e240e */
[----:B------:R-:W-:-:S04]  /*5430*/  @!P5 IADD3 R91, P0, P1, R19, R12, R17 ;  /* 0x0000000c135bd210 */ /* 0x000fc8000791e011 */
[-CC-:B------:R-:W-:Y:S02]  /*5440*/  @!P5 IADD3.X R86, R16, R27.reuse, R14.reuse, P0, P1 ;  /* 0x0000001b1056d210 */ /* 0x180fe400007e240e */
[----:B------:R-:W-:Y:S02]  /*5450*/  ISETP.GE.AND P5, PT, R26, 0x109, PT ;  /* 0x000001091a00780c */ /* 0x000fe40003fa6270 */
[-CC-:B------:R-:W-:Y:S02]  /*5460*/  @!P4 IADD3 R93, P0, P1, R19, R12.reuse, R17.reuse ;  /* 0x0000000c135dc210 */ /* 0x180fe4000791e011 */
[----:B------:R-:W-:Y:S02]  /*5470*/  ISETP.LT.OR P2, PT, R25, 0x1, !P5 ;  /* 0x000000011900780c */ /* 0x000fe40006f41670 */
[----:B------:R-:W-:Y:S02]  /*5480*/  @!P4 IADD3.X R88, R16, R27, R14, P0, P1 ;  /* 0x0000001b1058c210 */ /* 0x000fe400007e240e */
[----:B------:R-:W-:-:S02]  /*5490*/  @!P3 IADD3 R95, P0, P1, R19, R12, R17 ;  /* 0x0000000c135fb210 */ /* 0x000fc4000791e011 */
[----:B------:R-:W-:Y:S02]  /*54a0*/  P2R R102, PR, RZ, 0x4 ;  /* 0x00000004ff667803 */ /* 0x000fe40000000000 */
[----:B------:R-:W-:Y:S02]  /*54b0*/  @!P3 IADD3.X R90, R16, R27, R14, P0, P1 ;  /* 0x0000001b105ab210 */ /* 0x000fe400007e240e */
[----:B------:R-:W-:-:S03]  /*54c0*/  ISETP.NE.AND P4, PT, R109, RZ, PT ;  /* 0x000000ff6d00720c */ /* 0x000fc60003f85270 */
[----:B------:R-:W-:-:S04]  /*54d0*/  @!P2 IADD3 R97, P1, P0, R19, R12, R21 ;  /* 0x0000000c1361a210 */ /* 0x000fc8000783e015 */
[----:B------:R-:W-:Y:S02]  /*54e0*/  @!P2 IADD3.X R92, R16, R27, R15, P1, P0 ;  /* 0x0000001b105ca210 */ /* 0x000fe40000fe040f */
[----:B------:R-:W-:-:S04]  /*54f0*/  ISETP.LT.OR P0, PT, R25, 0x2, !P5 ;  /* 0x000000021900780c */ /* 0x000fc80006f01670 */
[----:B------:R-:W-:-:S09]  /*5500*/  P2R R100, PR, RZ, 0x1 ;  /* 0x00000001ff647803 */ /* 0x000fd20000000000 */
[----:B------:R-:W-:-:S04]  /*5510*/  @!P0 IADD3 R99, P6, P1, R19, R12, R21 ;  /* 0x0000000c13638210 */ /* 0x000fc800079de015 */
[----:B------:R-:W-:Y:S02]  /*5520*/  @!P0 IADD3.X R94, R16, R27, R15, P6, P1 ;  /* 0x0000001b105e8210 */ /* 0x000fe400037e240f */
[----:B------:R-:W-:Y:S02]  /*5530*/  ISETP.LT.OR P1, PT, R25, 0x9, !P5 ;  /* 0x000000091900780c */ /* 0x000fe40006f21670 */
[----:B------:R-:W-:Y:S02]  /*5540*/  ISETP.NE.AND P5, PT, R107, RZ, PT ;  /* 0x000000ff6b00720c */ /* 0x000fe40003fa5270 */
[----:B------:R-:W-:-:S09]  /*5550*/  P2R R98, PR, RZ, 0x2 ;  /* 0x00000002ff627803 */ /* 0x000fd20000000000 */
[----:B------:R-:W-:-:S04]  /*5560*/  @!P1 IADD3 R101, P0, P6, R19, R12, R21 ;  /* 0x0000000c13659210 */ /* 0x000fc80007e1e015 */
[----:B------:R-:W-:Y:S02]  /*5570*/  @!P1 IADD3.X R96, R16, R27, R15, P0, P6 ;  /* 0x0000001b10609210 */ /* 0x000fe400007ec40f */
[----:B------:R-:W-:Y:S02]  /*5580*/  ISETP.GE.AND P0, PT, R26, 0x1, PT ;  /* 0x000000011a00780c */ /* 0x000fe40003f06270 */
[----:B------:R-:W-:Y:S02]  /*5590*/  ISETP.NE.AND P1, PT, R52, RZ, PT ;  /* 0x000000ff3400720c */ /* 0x000fe40003f25270 */
[----:B------:R-:W-:-:S13]  /*55a0*/  ISETP.LT.OR P6, PT, R25, 0x1, !P0 ;  /* 0x000000011900780c */ /* 0x000fda00047c1670 */
[----:B------:R-:W0:Y:S02]  /*55b0*/  @!P6 LDC.64 R52, c[0x0][0x5c0] ;  /* 0x00017000ff34eb82 */ /* 0x000e240000000a00 */
[----:B0-----:R-:W-:-:S05]  /*55c0*/  @!P6 IADD3 R52, P2, R12, R52, RZ ;  /* 0x000000340c34e210 */ /* 0x001fca0007f5e0ff */
[----:B------:R-:W-:Y:S01]  /*55d0*/  @!P6 IMAD.X R53, R27, 0x1, R53, P2 ;  /* 0x000000011b35e824 */ /* 0x000fe200010e0635 */
[----:B------:R-:W-:-:S04]  /*55e0*/  ISETP.NE.AND P2, PT, R54, RZ, PT ;  /* 0x000000ff3600720c */ /* 0x000fc80003f45270 */
[----:B------:R0:W-:Y:S01]  /*55f0*/  @!P6 STG.E.U8 desc[UR16][R52.64], R85 ;  /* 0x000000553400e986 */ /* 0x0001e2000c101110 */
[----:B------:R-:W-:Y:S02]  /*5600*/  ISETP.LT.OR P6, PT, R25, 0x2, !P0 ;  /* 0x000000021900780c */ /* 0x000fe400047c1670 */
[----:B0-----:R-:W-:-:S11]  /*5610*/  F2FP.SATFINITE.E4M3.F32.PACK_AB_MERGE_C R85, RZ, R78, RZ ;  /* 0x0000004eff55723e */ /* 0x001fd600048070ff */
[----:B------:R-:W0:Y:S02]  /*5620*/  @!P6 LDC.64 R54, c[0x0][0x5c0] ;  /* 0x00017000ff36eb82 */ /* 0x000e240000000a00 */
[----:B0-----:R-:W-:-:S05]  /*5630*/  @!P6 IADD3 R54, P3, R12, R54, RZ ;  /* 0x000000360c36e210 */ /* 0x001fca0007f7e0ff */
[----:B------:R-:W-:Y:S01]  /*5640*/  @!P6 IMAD.X R55, R27, 0x1, R55, P3 ;  /* 0x000000011b37e824 */ /* 0x000fe200018e0637 */
[----:B------:R-:W-:Y:S02]  /*5650*/  ISETP.NE.AND P3, PT, R87, RZ, PT ;  /* 0x000000ff5700720c */ /* 0x000fe40003f65270 */
[----:B------:R-:W-:-:S05]  /*5660*/  F2FP.SATFINITE.E4M3.F32.PACK_AB_MERGE_C R87, RZ, R80, RZ ;  /* 0x00000050ff57723e */ /* 0x000fca00048070ff */
[----:B------:R-:W-:Y:S01]  /*5670*/  @!P6 STG.E.U8 desc[UR16][R54.64+0x1], R87 ;  /* 0x000001573600e986 */ /* 0x000fe2000c101110 */
[----:B------:R-:W-:-:S13]  /*5680*/  ISETP.NE.AND P6, PT, R106, RZ, PT ;  /* 0x000000ff6a00720c */ /* 0x000fda0003fc5270 */
[----:B------:R-:W-:Y:S01]  /*5690*/  @!P6 STG.E.U8 desc[UR16][R50.64], R83 ;  /* 0x000000533200e986 */ /* 0x000fe2000c101110 */
[----:B------:R-:W-:-:S03]  /*56a0*/  ISETP.LT.OR P6, PT, R25, 0x9, !P0 ;  /* 0x000000091900780c */ /* 0x000fc600047c1670 */
[----:B------:R0:W-:Y:S10]  /*56b0*/  @!P1 STG.E.U8 desc[UR16][R48.64+0x1], R85 ;  /* 0x0000015530009986 */ /* 0x0001f4000c101110 */
[----:B------:R-:W1:Y:S01]  /*56c0*/  @!P6 LDC.64 R52, c[0x0][0x5c0] ;  /* 0x00017000ff34eb82 */ /* 0x000e620000000a00 */
[----:B0-----:R-:W-:-:S02]  /*56d0*/  F2FP.SATFINITE.E4M3.F32.PACK_AB_MERGE_C R49, RZ, R76, RZ ;  /* 0x0000004cff31723e */ /* 0x001fc400048070ff */
[----:B-1----:R-:W-:-:S05]  /*56e0*/  @!P6 IADD3 R52, P1, R12, R52, RZ ;  /* 0x000000340c34e210 */ /* 0x002fca0007f3e0ff */
        /* <DEDUP_REMOVED lines=8> */
[----:B------:R-:W-:-:S04]  /*5770*/  ISETP.NE.AND P0, PT, R100, RZ, PT ;  /* 0x000000ff6400720c */ /* 0x000fc80003f05270 */
[----:B------:R0:W-:Y:S01]  /*5780*/  @!P6 STG.E.U8 desc[UR16][R50.64+0x9], R49 ;  /* 0x000009313200e986 */ /* 0x0001e2000c101110 */
[----:B------:R-:W-:-:S03]  /*5790*/  ISETP.NE.AND P6, PT, R108, RZ, PT ;  /* 0x000000ff6c00720c */ /* 0x000fc60003fc5270 */
[----:B------:R-:W-:Y:S01]  /*57a0*/  @!P2 STG.E.U8 desc[UR16][R46.64+0x8], R79 ;  /* 0x0000084f2e00a986 */ /* 0x000fe2000c101110 */
[----:B------:R-:W-:-:S03]  /*57b0*/  ISETP.NE.AND P2, PT, R102, RZ, PT ;  /* 0x000000ff6600720c */ /* 0x000fc60003f45270 */
[----:B------:R1:W-:Y:S01]  /*57c0*/  @!P3 STG.E.U8 desc[UR16][R44.64+0x9], R53 ;  /* 0x000009352c00b986 */ /* 0x0003e2000c101110 */
[----:B------:R-:W-:Y:S01]  /*57d0*/  ISETP.NE.AND P3, PT, R103, RZ, PT ;  /* 0x000000ff6700720c */ /* 0x000fe20003f65270 */
[----:B0-----:R-:W0:Y:S02]  /*57e0*/  @!P4 LDC.64 R50, c[0x0][0x5c0] ;  /* 0x00017000ff32cb82 */ /* 0x001e240000000a00 */
[----:B------:R2:W-:Y:S01]  /*57f0*/  @!P5 STG.E.U8 desc[UR16][R42.64], R77 ;  /* 0x0000004d2a00d986 */ /* 0x0005e2000c101110 */
[----:B------:R-:W-:Y:S02]  /*5800*/  ISETP.NE.AND P5, PT, R104, RZ, PT ;  /* 0x000000ff6800720c */ /* 0x000fe40003fa5270 */
[----:B------:R-:W-:-:S05]  /*5810*/  F2FP.SATFINITE.E4M3.F32.PACK_AB_MERGE_C R49, RZ, R72, RZ ;  /* 0x00000048ff31723e */ /* 0x000fca00048070ff */
[----:B------:R3:W-:Y:S06]  /*5820*/  @!P6 STG.E.U8 desc[UR16][R40.64+0x1], R49 ;  /* 0x000001312800e986 */ /* 0x0007ec000c101110 */
[----:B-1----:R-:W2:Y:S01]  /*5830*/  @!P5 LDC.64 R44, c[0x0][0x5c0] ;  /* 0x00017000ff2cdb82 */ /* 0x002ea20000000a00 */
[----:B0-----:R-:W-:-:S05]  /*5840*/  @!P4 IADD3 R46, P6, R89, R50, RZ ;  /* 0x00000032592ec210 */ /* 0x001fca0007fde0ff */
[----:B------:R-:W-:-:S05]  /*5850*/  @!P4 IMAD.X R47, R84, 0x1, R51, P6 ;  /* 0x00000001542fc824 */ /* 0x000fca00030e0633 */
[----:B------:R0:W-:Y:S01]  /*5860*/  @!P4 STG.E.U8 desc[UR16][R46.64], R75 ;  /* 0x0000004b2e00c986 */ /* 0x0001e2000c101110 */
[----:B------:R-:W-:Y:S02]  /*5870*/  ISETP.NE.AND P4, PT, R105, RZ, PT ;  /* 0x000000ff6900720c */ /* 0x000fe40003f85270 */
[----:B--2---:R-:W-:-:S05]  /*5880*/  @!P5 IADD3 R42, P6, R91, R44, RZ ;  /* 0x0000002c5b2ad210 */ /* 0x004fca0007fde0ff */
[----:B------:R-:W-:Y:S01]  /*5890*/  @!P5 IMAD.X R43, R86, 0x1, R45, P6 ;  /* 0x00000001562bd824 */ /* 0x000fe200030e062d */
[----:B------:R-:W-:Y:S02]  /*58a0*/  F2FP.SATFINITE.E4M3.F32.PACK_AB_MERGE_C R45, RZ, R70, RZ ;  /* 0x00000046ff2d723e */ /* 0x000fe400048070ff */
[----:B------:R-:W-:-:S03]  /*58b0*/  ISETP.NE.AND P6, PT, R111, RZ, PT ;  /* 0x000000ff6f00720c */ /* 0x000fc60003fc5270 */
[----:B---3--:R-:W1:Y:S01]  /*58c0*/  @!P4 LDC.64 R40, c[0x0][0x5c0] ;  /* 0x00017000ff28cb82 */ /* 0x008e620000000a00 */
[----:B0-----:R-:W-:Y:S01]  /*58d0*/  F2FP.SATFINITE.E4M3.F32.PACK_AB_MERGE_C R47, RZ, R68, RZ ;  /* 0x00000044ff2f723e */ /* 0x001fe200048070ff */
[----:B------:R0:W-:Y:S01]  /*58e0*/  @!P5 STG.E.U8 desc[UR16][R42.64+0x1], R45 ;  /* 0x0000012d2a00d986 */ /* 0x0001e2000c101110 */
[----:B------:R-:W-:-:S05]  /*58f0*/  ISETP.NE.AND P5, PT, R110, RZ, PT ;  /* 0x000000ff6e00720c */ /* 0x000fca0003fa5270 */
[----:B0-----:R-:W0:Y:S08]  /*5900*/  @!P3 LDC.64 R42, c[0x0][0x5c0] ;  /* 0x00017000ff2abb82 */ /* 0x001e300000000a00 */
[----:B------:R-:W-:Y:S04]  /*5910*/  @!P5 STG.E.U8 desc[UR16][R38.64+0x8], R73 ;  /* 0x000008492600d986 */ /* 0x000fe8000c101110 */
[----:B------:R2:W-:Y:S01]  /*5920*/  @!P6 STG.E.U8 desc[UR16][R36.64+0x9], R47 ;  /* 0x0000092f2400e986 */ /* 0x0005e2000c101110 */
[----:B------:R-:W-:Y:S01]  /*5930*/  ISETP.NE.AND P6, PT, R115, RZ, PT ;  /* 0x000000ff7300720c */ /* 0x000fe20003fc5270 */
[----:B------:R-:W3:Y:S01]  /*5940*/  @!P0 LDC.64 R44, c[0x0][0x5c0] ;  /* 0x00017000ff2c8b82 */ /* 0x000ee20000000a00 */
[----:B-1----:R-:W-:-:S05]  /*5950*/  @!P4 IADD3 R40, P5, R93, R40, RZ ;  /* 0x000000285d28c210 */ /* 0x002fca0007fbe0ff */
[----:B------:R-:W-:Y:S01]  /*5960*/  @!P4 IMAD.X R41, R88, 0x1, R41, P5 ;  /* 0x000000015829c824 */ /* 0x000fe200028e0629 */
[----:B------:R-:W-:Y:S01]  /*5970*/  ISETP.NE.AND P5, PT, R114, RZ, PT ;  /* 0x000000ff7200720c */ /* 0x000fe20003fa5270 */
[----:B--2---:R-:W1:Y:S03]  /*5980*/  @!P2 LDC.64 R36, c[0x0][0x5c0] ;  /* 0x00017000ff24ab82 */ /* 0x004e660000000a00 */
[----:B------:R2:W-:Y:S01]  /*5990*/  @!P4 STG.E.U8 desc[UR16][R40.64+0x8], R71 ;  /* 0x000008472800c986 */ /* 0x0005e2000c101110 */
[----:B0-----:R-:W-:-:S05]  /*59a0*/  @!P3 IADD3 R38, P4, R95, R42, RZ ;  /* 0x0000002a5f26b210 */ /* 0x001fca0007f9e0ff */
[----:B------:R-:W-:Y:S01]  /*59b0*/  @!P3 IMAD.X R39, R90, 0x1, R43, P4 ;  /* 0x000000015a27b824 */ /* 0x000fe200020e062b */
[----:B------:R-:W-:Y:S02]  /*59c0*/  F2FP.SATFINITE.E4M3.F32.PACK_AB_MERGE_C R43, RZ, R66, RZ ;  /* 0x00000042ff2b723e */ /* 0x000fe400048070ff */
[----:B------:R-:W-:Y:S02]  /*59d0*/  ISETP.NE.AND P4, PT, R113, RZ, PT ;  /* 0x000000ff7100720c */ /* 0x000fe40003f85270 */
[----:B--2---:R-:W-:Y:S01]  /*59e0*/  F2FP.SATFINITE.E4M3.F32.PACK_AB_MERGE_C R41, RZ, R64, RZ ;  /* 0x00000040ff29723e */ /* 0x004fe200048070ff */
[----:B------:R0:W-:Y:S01]  /*59f0*/  @!P3 STG.E.U8 desc[UR16][R38.64+0x9], R43 ;  /* 0x0000092b2600b986 */ /* 0x0001e2000c101110 */
[----:B------:R-:W-:Y:S01]  /*5a00*/  ISETP.NE.AND P3, PT, R112, RZ, PT ;  /* 0x000000ff7000720c */ /* 0x000fe20003f65270 */
[----:B0-----:R-:W0:Y:S01]  /*5a10*/  @!P1 LDC.64 R42, c[0x0][0x5c0] ;  /* 0x00017000ff2a9b82 */ /* 0x001e220000000a00 */
[----:B------:R-:W-:-:S11]  /*5a20*/  F2FP.SATFINITE.E4M3.F32.PACK_AB_MERGE_C R39, RZ, R62, RZ ;  /* 0x0000003eff27723e */ /* 0x000fd600048070ff */
[----:B------:R3:W-:Y:S01]  /*5a30*/  @!P3 STG.E.U8 desc[UR16][R34.64], R69 ;  /* 0x000000452200b986 */ /* 0x0007e2000c101110 */
[----:B-1----:R-:W-:-:S03]  /*5a40*/  @!P2 IADD3 R36, P3, R97, R36, RZ ;  /* 0x000000246124a210 */ /* 0x002fc60007f7e0ff */
[----:B------:R1:W-:Y:S01]  /*5a50*/  @!P4 STG.E.U8 desc[UR16][R32.64+0x1], R41 ;  /* 0x000001292000c986 */ /* 0x0003e2000c101110 */
[----:B------:R-:W-:Y:S01]  /*5a60*/  ISETP.GE.AND P4, PT, R26, 0x109, PT ;  /* 0x000001091a00780c */ /* 0x000fe20003f86270 */
[----:B------:R-:W-:-:S03]  /*5a70*/  @!P2 IMAD.X R37, R92, 0x1, R37, P3 ;  /* 0x000000015c25a824 */ /* 0x000fc600018e0625 */
[----:B------:R-:W-:Y:S02]  /*5a80*/  ISETP.LT.OR P3, PT, R25, 0xa, !P4 ;  /* 0x0000000a1900780c */ /* 0x000fe40006761670 */
[----:B------:R2:W-:Y:S01]  /*5a90*/  @!P2 STG.E.U8 desc[UR16][R36.64], R67 ;  /* 0x000000432400a986 */ /* 0x0005e2000c101110 */
[----:B---3--:R-:W-:-:S05]  /*5aa0*/  @!P0 IADD3 R34, P2, R99, R44, RZ ;  /* 0x0000002c63228210 */ /* 0x008fca0007f5e0ff */
[----:B------:R-:W-:Y:S01]  /*5ab0*/  @!P0 IMAD.X R35, R94, 0x1, R45, P2 ;  /* 0x000000015e238824 */ /* 0x000fe200010e062d */
[----:B------:R-:W-:-:S04]  /*5ac0*/  ISETP.GE.AND P2, PT, R26, 0x181, PT ;  /* 0x000001811a00780c */ /* 0x000fc80003f46270 */
[----:B-1----:R-:W1:Y:S01]  /*5ad0*/  @!P3 LDC.64 R40, c[0x0][0x5c0] ;  /* 0x00017000ff28bb82 */ /* 0x002e620000000a00 */
[----:B------:R3:W-:Y:S01]  /*5ae0*/  @!P0 STG.E.U8 desc[UR16][R34.64+0x1], R39 ;  /* 0x0000012722008986 */ /* 0x0007e2000c101110 */
[----:B0-----:R-:W-:Y:S02]  /*5af0*/  @!P1 IADD3 R32, P4, R101, R42, RZ ;  /* 0x0000002a65209210 */ /* 0x001fe40007f9e0ff */
[C---:B------:R-:W-:Y:S01]  /*5b00*/  ISETP.LT.OR P0, PT, R25.reuse, 0x1, !P2 ;  /* 0x000000011900780c */ /* 0x040fe20005701670 */
[----:B------:R1:W-:Y:S01]  /*5b10*/  @!P5 STG.E.U8 desc[UR16][R30.64+0x8], R65 ;  /* 0x000008411e00d986 */ /* 0x0003e2000c101110 */
[----:B--2---:R-:W-:Y:S01]  /*5b20*/  F2FP.SATFINITE.E4M3.F32.PACK_AB_MERGE_C R37, RZ, R60, RZ ;  /* 0x0000003cff25723e */ /* 0x004fe200048070ff */
[----:B------:R-:W-:Y:S01]  /*5b30*/  @!P1 IMAD.X R33, R96, 0x1, R43, P4 ;  /* 0x0000000160219824 */ /* 0x000fe200020e062b */
[----:B------:R-:W-:-:S03]  /*5b40*/  ISETP.LT.OR P4, PT, R25, 0x2, !P2 ;  /* 0x000000021900780c */ /* 0x000fc60005781670 */
[----:B------:R0:W-:Y:S04]  /*5b50*/  @!P6 STG.E.U8 desc[UR16][R28.64+0x9], R37 ;  /* 0x000009251c00e986 */ /* 0x0001e8000c101110 */
[----:B------:R2:W-:Y:S01]  /*5b60*/  @!P1 STG.E.U8 desc[UR16][R32.64+0x8], R63 ;  /* 0x0000083f20009986 */ /* 0x0005e2000c101110 */
[----:B---3--:R-:W-:Y:S01]  /*5b70*/  @!P3 IADD3 R35, P1, P5, R19, R12, R21 ;  /* 0x0000000c1323b210 */ /* 0x008fe20007d3e015 */
[----:B------:R-:W3:Y:S03]  /*5b80*/  @!P0 LDC.64 R42, c[0x0][0x5c0] ;  /* 0x00017000ff2a8b82 */ /* 0x000ee60000000a00 */
[----:B------:R-:W-:Y:S02]  /*5b90*/  @!P3 IADD3.X R34, R16, R27, R15, P1, P5 ;  /* 0x0000001b1022b210 */ /* 0x000fe40000fea40f */
[----:B------:R-:W-:-:S02]  /*5ba0*/  ISETP.LT.OR P1, PT, R25, 0x9, !P2 ;  /* 0x000000091900780c */ /* 0x000fc40005721670 */
[----:B-1----:R-:W-:Y:S01]  /*5bb0*/  @!P3 IADD3 R30, P5, R35, R40, RZ ;  /* 0x00000028231eb210 */ /* 0x002fe20007fbe0ff */
[----:B------:R-:W1:Y:S01]  /*5bc0*/  @!P4 LDC.64 R38, c[0x0][0x5c0] ;  /* 0x00017000ff26cb82 */ /* 0x000e620000000a00 */
[----:B------:R-:W-:Y:S02]  /*5bd0*/  F2FP.SATFINITE.E4M3.F32.PACK_AB_MERGE_C R35, RZ, R58, RZ ;  /* 0x0000003aff23723e */ /* 0x000fe400048070ff */
[----:B------:R-:W-:Y:S01]  /*5be0*/  ISETP.LT.OR P2, PT, R25, 0xa, !P2 ;  /* 0x0000000a1900780c */ /* 0x000fe20005741670 */
[----:B------:R-:W-:Y:S01]  /*5bf0*/  @!P3 IMAD.X R31, R34, 0x1, R41, P5 ;  /* 0x00000001221fb824 */ /* 0x000fe200028e0629 */
[----:B------:R-:W-:Y:S01]  /*5c00*/  ISETP.GE.AND P5, PT, R26, 0x189, PT ;  /* 0x000001891a00780c */ /* 0x000fe20003fa6270 */
[----:B------:R-:W-:Y:S02]  /*5c10*/  @!P0 IMAD.MOV.U32 R26, RZ, RZ, R12 ;  /* 0x000000ffff1a8224 */ /* 0x000fe400078e000c */
[----:B------:R-:W-:Y:S01]  /*5c20*/  @!P0 IMAD R34, R11, 0x180, RZ ;  /* 0x000001800b228824 */ /* 0x000fe200078e02ff */
[----:B------:R1:W-:Y:S01]  /*5c30*/  @!P3 STG.E.U8 desc[UR16][R30.64+0x9], R35 ;  /* 0x000009231e00b986 */ /* 0x0003e2000c101110 */
[----:B0-----:R-:W-:Y:S01]  /*5c40*/  @!P0 IMAD.WIDE.U32 R28, R10, 0x180, R26 ;  /* 0x000001800a1c8825 */ /* 0x001fe200078e001a */
[----:B------:R-:W0:Y:S03]  /*5c50*/  @!P1 LDC.64 R36, c[0x0][0x5c0] ;  /* 0x00017000ff249b82 */ /* 0x000e260000000a00 */
[----:B------:R-:W-:Y:S01]  /*5c60*/  @!P4 IMAD.MOV.U32 R26, RZ, RZ, R12 ;  /* 0x000000ffff1ac224 */ /* 0x000fe200078e000c */
[----:B---3--:R-:W-:-:S03]  /*5c70*/  @!P0 IADD3 R28, P3, R28, R42, RZ ;  /* 0x0000002a1c1c8210 */ /* 0x008fc60007f7e0ff */
[----:B--2---:R-:W-:Y:S01]  /*5c80*/  @!P4 IMAD.WIDE.U32 R32, R10, 0x180, R26 ;  /* 0x000001800a20c825 */ /* 0x004fe200078e001a */
[----:B------:R-:W2:Y:S01]  /*5c90*/  @!P2 LDC.64 R40, c[0x0][0x5c0] ;  /* 0x00017000ff28ab82 */ /* 0x000ea20000000a00 */
[----:B------:R-:W-:Y:S02]  /*5ca0*/  @!P0 IADD3.X R29, R43, R29, R34, P3, !PT ;  /* 0x0000001d2b1d8210 */ /* 0x000fe40001ffe422 */
[----:B------:R-:W-:Y:S01]  /*5cb0*/  @!P4 IMAD R26, R11, 0x180, RZ ;  /* 0x000001800b1ac824 */ /* 0x000fe200078e02ff */
[----:B-1----:R-:W-:Y:S02]  /*5cc0*/  @!P4 IADD3 R30, P3, R32, R38, RZ ;  /* 0x00000026201ec210 */ /* 0x002fe40007f7e0ff */
[----:B------:R1:W-:Y:S01]  /*5cd0*/  @!P0 STG.E.U8 desc[UR16][R28.64], R61 ;  /* 0x0000003d1c008986 */ /* 0x0003e2000c101110 */
[----:B------:R-:W-:Y:S02]  /*5ce0*/  ISETP.LT.OR P0, PT, R25, 0x1, !P5 ;  /* 0x000000011900780c */ /* 0x000fe40006f01670 */
[----:B------:R-:W-:-:S02]  /*5cf0*/  @!P4 IADD3.X R31, R39, R33, R26, P3, !PT ;  /* 0x00000021271fc210 */ /* 0x000fc40001ffe41a */
[----:B------:R-:W-:-:S05]  /*5d00*/  F2FP.SATFINITE.E4M3.F32.PACK_AB_MERGE_C R33, RZ, R56, RZ ;  /* 0x00000038ff21723e */ /* 0x000fca00048070ff */
[----:B------:R1:W-:Y:S04]  /*5d10*/  @!P4 STG.E.U8 desc[UR16][R30.64+0x1], R33 ;  /* 0x000001211e00c986 */ /* 0x0003e8000c101110 */
[----:B0-----:R-:W-:Y:S05]  /*5d20*/  @P0 BRA `(.L_x_44) ;  /* 0x0000000000200947 */ /* 0x001fea0003800000 */
[----:B------:R-:W-:Y:S01]  /*5d30*/  IMAD.MOV.U32 R26, RZ, RZ, R12 ;  /* 0x000000ffff1a7224 */ /* 0x000fe200078e000c */
[----:B------:R-:W-:Y:S01]  /*5d40*/  ULDC.64 UR6, c[0x0][0x5c0] ;  /* 0x0001700000067ab9 */ /* 0x000fe20000000a00 */
[----:B-1----:R-:W-:Y:S02]  /*5d50*/  IMAD R31, R11, 0x180, RZ ;  /* 0x000001800b1f7824 */ /* 0x002fe400078e02ff */
[----:B------:R-:W-:-:S04]  /*5d60*/  IMAD.WIDE.U32 R28, R10, 0x180, R26 ;  /* 0x000001800a1c7825 */ /* 0x000fc800078e001a */
[----:B------:R-:W-:Y:S01]  /*5d70*/  IMAD.IADD R31, R29, 0x1, R31 ;  /* 0x000000011d1f7824 */ /* 0x000fe200078e021f */
[----:B------:R-:W-:-:S04]  /*5d80*/  IADD3 R28, P0, P3, R28, UR6, R19 ;  /* 0x000000061c1c7c10 */ /* 0x000fc8000fb1e013 */
[----:B------:R-:W-:-:S05]  /*5d90*/  IADD3.X R29, R31, UR7, R16, P0, P3 ;  /* 0x000000071f1d7c10 */ /* 0x000fca00087e6410 */
[----:B------:R0:W-:Y:S04]  /*5da0*/  STG.E.U8 desc[UR16][R28.64], R59 ;  /* 0x0000003b1c007986 */ /* 0x0001e8000c101110 */
.L_x_44:
[----:B------:R-:W-:Y:S05]  /*5db0*/  BSYNC B1 ;  /* 0x0000000000017941 */ /* 0x000fea0003800000 */
.L_x_43:
[----:B------:R-:W-:Y:S01]  /*5dc0*/  ISETP.LT.OR P0, PT, R25, 0x2, !P5 ;  /* 0x000000021900780c */ /* 0x000fe20006f01670 */
[--C-:B------:R-:W-:Y:S02]  /*5dd0*/  @!P1 IMAD.MOV.U32 R26, RZ, RZ, R12.reuse ;  /* 0x000000ffff1a9224 */ /* 0x100fe400078e000c */
[-C--:B------:R-:W-:Y:S01]  /*5de0*/  FMUL R57, R57, R8.reuse ;  /* 0x0000000839397220 */ /* 0x080fe20000400000 */
[----:B-1----:R-:W-:Y:S02]  /*5df0*/  @!P2 IMAD.MOV.U32 R30, RZ, RZ, R12 ;  /* 0x000000ffff1ea224 */ /* 0x002fe400078e000c */
[-C--:B------:R-:W-:Y:S01]  /*5e00*/  FMUL R20, R20, R8.reuse ;  /* 0x0000000814147220 */ /* 0x080fe20000400000 */
[--C-:B------:R-:W-:Y:S02]  /*5e10*/  @!P2 IMAD.MOV.U32 R31, RZ, RZ, R27.reuse ;  /* 0x000000ffff1fa224 */ /* 0x100fe400078e001b */
[----:B------:R-:W-:Y:S01]  /*5e20*/  FMUL R22, R22, R8 ;  /* 0x0000000816167220 */ /* 0x000fe20000400000 */
[----:B0-----:R-:W-:Y:S01]  /*5e30*/  @!P1 IMAD.WIDE.U32 R28, R10, 0x180, R26 ;  /* 0x000001800a1c9825 */ /* 0x001fe200078e001a */
[----:B------:R-:W-:Y:S01]  /*5e40*/  BSSY B1, `(.L_x_45) ;  /* 0x0000014000017945 */ /* 0x000fe20003800000 */
[----:B------:R-:W-:-:S02]  /*5e50*/  F2FP.SATFINITE.E4M3.F32.PACK_AB_MERGE_C R57, RZ, R57, RZ ;  /* 0x00000039ff39723e */ /* 0x000fc400048070ff */
[----:B------:R-:W-:Y:S01]  /*5e60*/  @!P2 IMAD.WIDE.U32 R32, R10, 0x180, R30 ;  /* 0x000001800a20a825 */ /* 0x000fe200078e001e */
[----:B------:R-:W-:Y:S02]  /*5e70*/  @!P1 IADD3 R30, P3, R28, R36, RZ ;  /* 0x000000241c1e9210 */ /* 0x000fe40007f7e0ff */
[----:B------:R-:W-:Y:S01]  /*5e80*/  F2FP.SATFINITE.E4M3.F32.PACK_AB_MERGE_C R35, RZ, R22, RZ ;  /* 0x00000016ff23723e */ /* 0x000fe200048070ff */
[C---:B------:R-:W-:Y:S01]  /*5e90*/  @!P1 IMAD R26, R11.reuse, 0x180, RZ ;  /* 0x000001800b1a9824 */ /* 0x040fe200078e02ff */
[----:B--2---:R-:W-:Y:S01]  /*5ea0*/  @!P2 IADD3 R32, P4, R32, R40, RZ ;  /* 0x000000282020a210 */ /* 0x004fe20007f9e0ff */
[----:B------:R-:W-:-:S03]  /*5eb0*/  @!P2 IMAD R34, R11, 0x180, RZ ;  /* 0x000001800b22a824 */ /* 0x000fc600078e02ff */
[----:B------:R-:W-:Y:S02]  /*5ec0*/  @!P1 IADD3.X R31, R37, R29, R26, P3, !PT ;  /* 0x0000001d251f9210 */ /* 0x000fe40001ffe41a */
[----:B------:R-:W-:Y:S02]  /*5ed0*/  @!P2 IADD3.X R33, R41, R33, R34, P4, !PT ;  /* 0x000000212921a210 */ /* 0x000fe400027fe422 */
[----:B------:R-:W-:Y:S01]  /*5ee0*/  F2FP.SATFINITE.E4M3.F32.PACK_AB_MERGE_C R37, RZ, R20, RZ ;  /* 0x00000014ff25723e */ /* 0x000fe200048070ff */
[----:B------:R-:W-:Y:S06]  /*5ef0*/  @P0 BRA `(.L_x_46) ;  /* 0x0000000000200947 */ /* 0x000fec0003800000 */
[----:B------:R-:W-:Y:S01]  /*5f00*/  IMAD.MOV.U32 R26, RZ, RZ, R12 ;  /* 0x000000ffff1a7224 */ /* 0x000fe200078e000c */
[----:B------:R-:W-:Y:S01]  /*5f10*/  ULDC.64 UR6, c[0x0][0x5c0] ;  /* 0x0001700000067ab9 */ /* 0x000fe20000000a00 */
[----:B------:R-:W-:Y:S02]  /*5f20*/  IMAD R39, R11, 0x180, RZ ;  /* 0x000001800b277824 */ /* 0x000fe400078e02ff */
[----:B------:R-:W-:-:S04]  /*5f30*/  IMAD.WIDE.U32 R28, R10, 0x180, R26 ;  /* 0x000001800a1c7825 */ /* 0x000fc800078e001a */
[----:B------:R-:W-:Y:S01]  /*5f40*/  IMAD.IADD R39, R29, 0x1, R39 ;  /* 0x000000011d277824 */ /* 0x000fe200078e0227 */
[----:B------:R-:W-:-:S04]  /*5f50*/  IADD3 R28, P0, P3, R28, UR6, R19 ;  /* 0x000000061c1c7c10 */ /* 0x000fc8000fb1e013 */
[----:B------:R-:W-:-:S05]  /*5f60*/  IADD3.X R29, R39, UR7, R16, P0, P3 ;  /* 0x00000007271d7c10 */ /* 0x000fca00087e6410 */
[----:B------:R0:W-:Y:S04]  /*5f70*/  STG.E.U8 desc[UR16][R28.64+0x1], R35 ;  /* 0x000001231c007986 */ /* 0x0001e8000c101110 */
.L_x_46:
[----:B------:R-:W-:Y:S05]  /*5f80*/  BSYNC B1 ;  /* 0x0000000000017941 */ /* 0x000fea0003800000 */
.L_x_45:
[----:B------:R1:W-:Y:S01]  /*5f90*/  @!P1 STG.E.U8 desc[UR16][R30.64+0x8], R57 ;  /* 0x000008391e009986 */ /* 0x0003e2000c101110 */
[----:B------:R-:W-:Y:S01]  /*5fa0*/  ISETP.LT.OR P0, PT, R25, 0x9, !P5 ;  /* 0x000000091900780c */ /* 0x000fe20006f01670 */
[-C--:B------:R-:W-:Y:S01]  /*5fb0*/  FMUL R23, R23, R8.reuse ;  /* 0x0000000817177220 */ /* 0x080fe20000400000 */
[----:B------:R-:W-:Y:S01]  /*5fc0*/  BSSY B1, `(.L_x_47) ;  /* 0x000000e000017945 */ /* 0x000fe20003800000 */
[----:B------:R1:W-:Y:S01]  /*5fd0*/  @!P2 STG.E.U8 desc[UR16][R32.64+0x9], R37 ;  /* 0x000009252000a986 */ /* 0x0003e2000c101110 */
[----:B------:R-:W-:Y:S01]  /*5fe0*/  ISETP.LT.OR P5, PT, R25, 0xa, !P5 ;  /* 0x0000000a1900780c */ /* 0x000fe20006fa1670 */
[----:B------:R-:W-:Y:S01]  /*5ff0*/  FMUL R18, R18, R8 ;  /* 0x0000000812127220 */ /* 0x000fe20000400000 */
[----:B------:R-:W-:-:S07]  /*6000*/  F2FP.SATFINITE.E4M3.F32.PACK_AB_MERGE_C R25, RZ, R23, RZ ;  /* 0x00000017ff19723e */ /* 0x000fce00048070ff */
[----:B------:R-:W-:Y:S05]  /*6010*/  @P0 BRA `(.L_x_48) ;  /* 0x0000000000200947 */ /* 0x000fea0003800000 */
[----:B------:R-:W-:Y:S01]  /*6020*/  IMAD.MOV.U32 R26, RZ, RZ, R12 ;  /* 0x000000ffff1a7224 */ /* 0x000fe200078e000c */
[----:B------:R-:W-:Y:S01]  /*6030*/  ULDC.64 UR6, c[0x0][0x5c0] ;  /* 0x0001700000067ab9 */ /* 0x000fe20000000a00 */
[----:B0-----:R-:W-:Y:S02]  /*6040*/  IMAD R29, R11, 0x180, RZ ;  /* 0x000001800b1d7824 */ /* 0x001fe400078e02ff */
[----:B------:R-:W-:-:S04]  /*6050*/  IMAD.WIDE.U32 R22, R10, 0x180, R26 ;  /* 0x000001800a167825 */ /* 0x000fc800078e001a */
[----:B------:R-:W-:Y:S01]  /*6060*/  IMAD.IADD R29, R23, 0x1, R29 ;  /* 0x00000001171d7824 */ /* 0x000fe200078e021d */
[----:B------:R-:W-:-:S04]  /*6070*/  IADD3 R22, P0, P1, R22, UR6, R19 ;  /* 0x0000000616167c10 */ /* 0x000fc8000f91e013 */
[----:B------:R-:W-:-:S05]  /*6080*/  IADD3.X R23, R29, UR7, R16, P0, P1 ;  /* 0x000000071d177c10 */ /* 0x000fca00087e2410 */
[----:B------:R2:W-:Y:S04]  /*6090*/  STG.E.U8 desc[UR16][R22.64+0x8], R25 ;  /* 0x0000081916007986 */ /* 0x0005e8000c101110 */
.L_x_48:
[----:B------:R-:W-:Y:S05]  /*60a0*/  BSYNC B1 ;  /* 0x0000000000017941 */ /* 0x000fea0003800000 */
.L_x_47:
[----:B--2---:R-:W-:Y:S01]  /*60b0*/  F2FP.SATFINITE.E4M3.F32.PACK_AB_MERGE_C R23, RZ, R18, RZ ;  /* 0x00000012ff17723e */ /* 0x004fe200048070ff */
        /* <DEDUP_REMOVED lines=9> */
.L_x_42:
[----:B------:R-:W-:Y:S05]  /*6150*/  BSYNC B0 ;  /* 0x0000000000007941 */ /* 0x000fea0003800000 */
.L_x_38:
[----:B------:R-:W-:Y:S01]  /*6160*/  ULDC UR6, c[0x0][0xc] ;  /* 0x0000030000067ab9 */ /* 0x000fe20000000800 */
[----:B------:R-:W-:Y:S01]  /*6170*/  ULDC UR7, c[0x0][0x10] ;  /* 0x0000040000077ab9 */ /* 0x000fe20000000800 */
[----:B--2---:R-:W2:Y:S01]  /*6180*/  LDC R11, c[0x0][0x14] ;  /* 0x00000500ff0b7b82 */ /* 0x004ea20000000800 */
[----:B------:R-:W-:Y:S01]  /*6190*/  UIMAD.WIDE.U32 UR6, UR6, UR7, URZ ;  /* 0x00000007060672a5 */ /* 0x000fe2000f8e003f */
[----:B------:R-:W-:Y:S01]  /*61a0*/  PRMT R10, RZ, 0x7610, R10 ;  /* 0x00007610ff0a7816 */ /* 0x000fe2000000000a */
[----:B------:R-:W-:Y:S02]  /*61b0*/  IMAD.MOV.U32 R86, RZ, RZ, -0x1 ;  /* 0xffffffffff567424 */ /* 0x000fe400078e00ff */
[----:B------:R-:W-:Y:S02]  /*61c0*/  IMAD.MOV.U32 R87, RZ, RZ, -0x1 ;  /* 0xffffffffff577424 */ /* 0x000fe400078e00ff */
[----:B--2---:R-:W-:-:S04]  /*61d0*/  IMAD.WIDE.U32 R4, R11, UR6, R4 ;  /* 0x000000060b047c25 */ /* 0x004fc8000f8e0004 */
[----:B------:R-:W-:Y:S01]  /*61e0*/  IMAD R11, R11, UR7, RZ ;  /* 0x000000070b0b7c24 */ /* 0x000fe2000f8e02ff */
[----:B------:R-:W-:Y:S02]  /*61f0*/  ULDC.64 UR6, c[0x0][0x650] ;  /* 0x0001940000067ab9 */ /* 0x000fe40000000a00 */
[----:B------:R-:W-:Y:S01]  /*6200*/  ISETP.GE.U32.AND P0, PT, R4, UR6, PT ;  /* 0x0000000604007c0c */ /* 0x000fe2000bf06070 */
[----:B------:R-:W-:-:S05]  /*6210*/  IMAD.IADD R5, R5, 0x1, R11 ;  /* 0x0000000105057824 */ /* 0x000fca00078e020b */
[----:B------:R-:W-:-:S13]  /*6220*/  ISETP.GE.U32.AND.EX P0, PT, R5, UR7, PT, P0 ;  /* 0x0000000705007c0c */ /* 0x000fda000bf06100 */
[----:B------:R-:W-:Y:S05]  /*6230*/  @P0 BRA `(.L_x_49) ;  /* 0x0000000400640947 */ /* 0x000fea0003800000 */
[----:B-----5:R-:W2:Y:S01]  /*6240*/  S2R R20, SR_CTAID.X ;  /* 0x0000000000147919 */ /* 0x020ea20000002500 */
[----:B------:R-:W4:Y:S01]  /*6250*/  LDC.64 R24, c[0x0][0x628] ;  /* 0x00018a00ff187b82 */ /* 0x000f220000000a00 */
[----:B------:R-:W-:Y:S01]  /*6260*/  ULDC UR6, c[0x0][0x150] ;  /* 0x0000540000067ab9 */ /* 0x000fe20000000800 */
[----:B------:R-:W-:Y:S01]  /*6270*/  IMAD.MOV.U32 R22, RZ, RZ, R4 ;  /* 0x000000ffff167224 */ /* 0x000fe200078e0004 */
[----:B01----:R-:W0:Y:S01]  /*6280*/  S2R R30, SR_CTAID.Y ;  /* 0x00000000001e7919 */ /* 0x003e220000002600 */
[----:B---3--:R-:W-:-:S04]  /*6290*/  IMAD.MOV.U32 R23, RZ, RZ, R5 ;  /* 0x000000ffff177224 */ /* 0x008fc800078e0005 */
[----:B------:R-:W1:Y:S08]  /*62a0*/  LDC R31, c[0x0][0x144] ;  /* 0x00005100ff1f7b82 */ /* 0x000e700000000800 */
[----:B------:R-:W3:Y:S08]  /*62b0*/  LDC R18, c[0x0][0x630] ;  /* 0x00018c00ff127b82 */ /* 0x000ef00000000800 */
[----:B------:R-:W0:Y:S01]  /*62c0*/  LDC.64 R28, c[0x0][0x620] ;  /* 0x00018800ff1c7b82 */ /* 0x000e220000000a00 */
[----:B----4-:R-:W-:-:S04]  /*62d0*/  ISETP.NE.U32.AND P0, PT, R24, RZ, PT ;  /* 0x000000ff1800720c */ /* 0x010fc80003f05070 */
[----:B------:R-:W-:Y:S02]  /*62e0*/  ISETP.NE.AND.EX P0, PT, R25, RZ, PT, P0 ;  /* 0x000000ff1900720c */ /* 0x000fe40003f05300 */
[----:B--2---:R-:W-:-:S05]  /*62f0*/  I2FP.F32.U32 R10, R20 ;  /* 0x00000014000a7245 */ /* 0x004fca0000201000 */
[----:B------:R-:W-:-:S04]  /*6300*/  FMUL R10, R10, UR6 ;  /* 0x000000060a0a7c20 */ /* 0x000fc80008400000 */
[----:B------:R2:W4:Y:S02]  /*6310*/  F2I.U32.TRUNC.NTZ R26, R10 ;  /* 0x0000000a001a7305 */ /* 0x000524000020f000 */
[----:B-1-3--:R-:W-:Y:S05]  /*6320*/  @!P0 BRA `(.L_x_50) ;  /* 0x0000000000288947 */ /* 0x00afea0003800000 */
[----:B------:R-:W1:Y:S02]  /*6330*/  LDC R11, c[0x0][0x634] ;  /* 0x00018d00ff0b7b82 */ /* 0x000e640000000800 */
[----:B-1----:R-:W-:-:S05]  /*6340*/  IADD3 R23, P0, R4, R11, RZ ;  /* 0x0000000b04177210 */ /* 0x002fca0007f1e0ff */
[----:B------:R-:W-:-:S04]  /*6350*/  IMAD.X R27, RZ, RZ, R5, P0 ;  /* 0x000000ffff1b7224 */ /* 0x000fc800000e0605 */
[----:B--2---:R-:W-:-:S04]  /*6360*/  IMAD.WIDE.U32 R10, R27, R24, RZ ;  /* 0x000000181b0a7225 */ /* 0x004fc800078e00ff */
[----:B------:R-:W-:-:S04]  /*6370*/  IMAD.WIDE.U32 R12, P0, R23, R25, R10 ;  /* 0x00000019170c7225 */ /* 0x000fc8000780000a */
[----:B------:R-:W-:-:S04]  /*6380*/  IMAD.WIDE.U32 R10, R23, R24, RZ ;  /* 0x00000018170a7225 */ /* 0x000fc800078e00ff */
[----:B------:R-:W-:Y:S01]  /*6390*/  IMAD.X R23, RZ, RZ, RZ, P0 ;  /* 0x000000ffff177224 */ /* 0x000fe200000e06ff */
[----:B------:R-:W-:Y:S01]  /*63a0*/  IADD3 RZ, P0, R11, R12, RZ ;  /* 0x0000000c0bff7210 */ /* 0x000fe20007f1e0ff */
[----:B------:R-:W-:-:S04]  /*63b0*/  IMAD.MOV.U32 R22, RZ, RZ, R13 ;  /* 0x000000ffff167224 */ /* 0x000fc800078e000d */
[----:B------:R-:W-:-:S08]  /*63c0*/  IMAD.WIDE.U32.X R22, R27, R25, R22, P0 ;  /* 0x000000191b167225 */ /* 0x000fd000000e0416 */
.L_x_50:
[-CC-:B------:R-:W-:Y:S01]  /*63d0*/  SHF.R.U64 R87, R22, R18.reuse, R23.reuse ;  /* 0x0000001216577219 */ /* 0x180fe20000001217 */
[----:B------:R-:W1:Y:S01]  /*63e0*/  LDC.64 R34, c[0x0][0x640] ;  /* 0x00019000ff227b82 */ /* 0x000e620000000a00 */
[----:B--2---:R-:W-:Y:S01]  /*63f0*/  SHF.R.U32.HI R10, RZ, R18, R23 ;  /* 0x00000012ff0a7219 */ /* 0x004fe20000011617 */
[----:B----4-:R-:W-:Y:S01]  /*6400*/  IMAD.MOV R26, RZ, RZ, -R26 ;  /* 0x000000ffff1a7224 */ /* 0x010fe200078e0a1a */
[----:B------:R-:W-:Y:S01]  /*6410*/  IADD3 R13, P0, RZ, -R87, RZ ;  /* 0x80000057ff0d7210 */ /* 0x000fe20007f1e0ff */
[----:B------:R-:W-:Y:S01]  /*6420*/  ULDC UR6, c[0x0][0x154] ;  /* 0x0000550000067ab9 */ /* 0x000fe20000000800 */
[----:B------:R-:W-:Y:S02]  /*6430*/  IMAD.MOV.U32 R23, RZ, RZ, 0x1 ;  /* 0x00000001ff177424 */ /* 0x000fe400078e00ff */
[----:B------:R-:W-:Y:S01]  /*6440*/  IMAD R31, R31, R26, R20 ;  /* 0x0000001a1f1f7224 */ /* 0x000fe200078e0214 */
[----:B------:R-:W2:Y:S01]  /*6450*/  LDC R22, c[0x0][0x618] ;  /* 0x00018600ff167b82 */ /* 0x000ea20000000800 */
[----:B------:R-:W-:-:S04]  /*6460*/  IMAD.X R11, RZ, RZ, ~R10, P0 ;  /* 0x000000ffff0b7224 */ /* 0x000fc800000e0e0a */
[-C--:B0-----:R-:W-:Y:S02]  /*6470*/  IMAD R12, R11, R28.reuse, RZ ;  /* 0x0000001c0b0c7224 */ /* 0x081fe400078e02ff */
[C---:B------:R-:W-:Y:S01]  /*6480*/  IMAD.WIDE.U32 R10, R13.reuse, R28, R4 ;  /* 0x0000001c0d0a7225 */ /* 0x040fe200078e0004 */
[----:B------:R-:W0:Y:S03]  /*6490*/  LDC R24, c[0x0][0x608] ;  /* 0x00018200ff187b82 */ /* 0x000e260000000800 */
[----:B------:R-:W-:Y:S01]  /*64a0*/  IMAD R13, R13, R29, R12 ;  /* 0x0000001d0d0d7224 */ /* 0x000fe200078e020c */
[----:B------:R-:W-:-:S03]  /*64b0*/  I2FP.F32.U32 R12, R30 ;  /* 0x0000001e000c7245 */ /* 0x000fc60000201000 */
[----:B------:R-:W-:Y:S01]  /*64c0*/  IMAD.IADD R11, R11, 0x1, R13 ;  /* 0x000000010b0b7824 */ /* 0x000fe200078e020d */
[----:B------:R-:W3:Y:S01]  /*64d0*/  LDC R32, c[0x0][0x658] ;  /* 0x00019600ff207b82 */ /* 0x000ee20000000800 */
[----:B-1----:R-:W-:Y:S01]  /*64e0*/  ISETP.NE.U32.AND P0, PT, R34, RZ, PT ;  /* 0x000000ff2200720c */ /* 0x002fe20003f05070 */
[----:B------:R-:W-:Y:S01]  /*64f0*/  FMUL R12, R12, UR6 ;  /* 0x000000060c0c7c20 */ /* 0x000fe20008400000 */
[----:B------:R-:W-:Y:S02]  /*6500*/  IMAD.MOV.U32 R13, RZ, RZ, -0x1 ;  /* 0xffffffffff0d7424 */ /* 0x000fe400078e00ff */
[----:B------:R-:W-:-:S03]  /*6510*/  ISETP.NE.AND.EX P0, PT, R35, RZ, PT, P0 ;  /* 0x000000ff2300720c */ /* 0x000fc60003f05300 */
[----:B------:R-:W1:Y:S01]  /*6520*/  LDC R27, c[0x0][0x148] ;  /* 0x00005200ff1b7b82 */ /* 0x000e620000000800 */
[-CC-:B--2---:R-:W-:Y:S02]  /*6530*/  SHF.R.U64 R20, R10, R22.reuse, R11.reuse ;  /* 0x000000160a147219 */ /* 0x184fe4000000120b */
[----:B------:R-:W-:-:S05]  /*6540*/  SHF.R.U32.HI R11, RZ, R22, R11 ;  /* 0x00000016ff0b7219 */ /* 0x000fca000001160b */
[----:B------:R-:W2:Y:S01]  /*6550*/  LDC R28, c[0x0][0x600] ;  /* 0x00018000ff1c7b82 */ /* 0x000ea20000000800 */
[-CC-:B0-----:R-:W-:Y:S02]  /*6560*/  SHF.R.U64 R18, R20, R24.reuse, R11.reuse ;  /* 0x0000001814127219 */ /* 0x181fe4000000120b */
[----:B------:R-:W-:Y:S02]  /*6570*/  SHF.R.U32.HI R11, RZ, R24, R11 ;  /* 0x00000018ff0b7219 */ /* 0x000fe4000001160b */
[----:B------:R0:W4:Y:S03]  /*6580*/  F2I.U32.TRUNC.NTZ R24, R12 ;  /* 0x0000000c00187305 */ /* 0x000126000020f000 */
[----:B------:R-:W0:Y:S01]  /*6590*/  LDC R33, c[0x0][0x648] ;  /* 0x00019200ff217b82 */ /* 0x000e220000000800 */
[-C--:B---3--:R-:W-:Y:S02]  /*65a0*/  SHF.R.U64 R26, R18, R32.reuse, R11 ;  /* 0x00000020121a7219 */ /* 0x088fe4000000120b */
[----:B------:R-:W-:-:S02]  /*65b0*/  SHF.L.U32 R13, R13, R32, RZ ;  /* 0x000000200d0d7219 */ /* 0x000fc400000006ff */
[-C--:B------:R-:W-:Y:S01]  /*65c0*/  SHF.R.U32.HI R11, RZ, R32.reuse, R11 ;  /* 0x00000020ff0b7219 */ /* 0x080fe2000001160b */
[----:B------:R-:W-:Y:S01]  /*65d0*/  IMAD.MOV.U32 R10, RZ, RZ, R26 ;  /* 0x000000ffff0a7224 */ /* 0x000fe200078e001a */
[----:B------:R-:W-:Y:S01]  /*65e0*/  SHF.L.U32 R32, R23, R32, RZ ;  /* 0x0000002017207219 */ /* 0x000fe200000006ff */
[----:B------:R-:W3:Y:S01]  /*65f0*/  LDC R36, c[0x0][0x638] ;  /* 0x00018e00ff247b82 */ /* 0x000ee20000000800 */
[----:B------:R-:W-:-:S07]  /*6600*/  LOP3.LUT R29, RZ, R13, RZ, 0x33, !PT ;  /* 0x0000000dff1d7212 */ /* 0x000fce00078e33ff */
[----:B------:R-:W0:Y:S01]  /*6610*/  LDC R37, c[0x0][0x610] ;  /* 0x00018400ff257b82 */ /* 0x000e220000000800 */
[----:B----4-:R-:W-:Y:S05]  /*6620*/  @!P0 BRA `(.L_x_51) ;  /* 0x0000000000288947 */ /* 0x010fea0003800000 */
[----:B------:R-:W4:Y:S02]  /*6630*/  LDC R23, c[0x0][0x64c] ;  /* 0x00019300ff177b82 */ /* 0x000f240000000800 */
[----:B----4-:R-:W-:-:S05]  /*6640*/  IADD3 R23, P0, R26, R23, RZ ;  /* 0x000000171a177210 */ /* 0x010fca0007f1e0ff */
[----:B------:R-:W-:-:S04]  /*6650*/  IMAD.X R25, RZ, RZ, R11, P0 ;  /* 0x000000ffff197224 */ /* 0x000fc800000e060b */
[----:B------:R-:W-:-:S04]  /*6660*/  IMAD.WIDE.U32 R10, R25, R34, RZ ;  /* 0x00000022190a7225 */ /* 0x000fc800078e00ff */
[----:B0-----:R-:W-:-:S04]  /*6670*/  IMAD.WIDE.U32 R12, P0, R23, R35, R10 ;  /* 0x00000023170c7225 */ /* 0x001fc8000780000a */
[----:B------:R-:W-:-:S04]  /*6680*/  IMAD.WIDE.U32 R10, R23, R34, RZ ;  /* 0x00000022170a7225 */ /* 0x000fc800078e00ff */
[----:B------:R-:W-:Y:S01]  /*6690*/  IMAD.X R23, RZ, RZ, RZ, P0 ;  /* 0x000000ffff177224 */ /* 0x000fe200000e06ff */
[----:B------:R-:W-:Y:S01]  /*66a0*/  IADD3 RZ, P0, R11, R12, RZ ;  /* 0x0000000c0bff7210 */ /* 0x000fe20007f1e0ff */
[----:B------:R-:W-:-:S04]  /*66b0*/  IMAD.MOV.U32 R22, RZ, RZ, R13 ;  /* 0x000000ffff167224 */ /* 0x000fc800078e000d */
[----:B------:R-:W-:-:S08]  /*66c0*/  IMAD.WIDE.U32.X R10, R25, R35, R22, P0 ;  /* 0x00000023190a7225 */ /* 0x000fd000000e0416 */
.L_x_51:
[----:B------:R-:W-:Y:S01]  /*66d0*/  ISETP.NE.AND P0, PT, R3, 0x1, PT ;  /* 0x000000010300780c */ /* 0x000fe20003f05270 */
[----:B------:R-:W-:Y:S01]  /*66e0*/  IMAD.MOV R24, RZ, RZ, -R24 ;  /* 0x000000ffff187224 */ /* 0x000fe200078e0a18 */
[----:B0-----:R-:W-:Y:S01]  /*66f0*/  SHF.R.U64 R10, R10, R33, R11 ;  /* 0x000000210a0a7219 */ /* 0x001fe2000000120b */
[----:B--2---:R-:W-:Y:S01]  /*6700*/  VIADD R23, R28, 0xffffffff ;  /* 0xffffffff1c177836 */ /* 0x004fe20000000000 */
[----:B------:R-:W-:Y:S01]  /*6710*/  LOP3.LUT R13, R18, R29, RZ, 0xc0, !PT ;  /* 0x0000001d120d7212 */ /* 0x000fe200078ec0ff */
[----:B------:R-:W-:Y:S02]  /*6720*/  IMAD.MOV.U32 R12, RZ, RZ, 0x1 ;  /* 0x00000001ff0c7424 */ /* 0x000fe400078e00ff */
[----:B------:R-:W-:-:S06]  /*6730*/  IMAD.MOV R11, RZ, RZ, -R10 ;  /* 0x000000ffff0b7224 */ /* 0x000fcc00078e0a0a */
[----:B-1----:R-:W-:Y:S02]  /*6740*/  @P0 IMAD R31, R27, R24, R30 ;  /* 0x000000181b1f0224 */ /* 0x002fe400078e021e */
[----:B------:R-:W-:Y:S01]  /*6750*/  IMAD R24, R32, R10, R13 ;  /* 0x0000000a20187224 */ /* 0x000fe200078e020d */
[----:B------:R-:W-:Y:S01]  /*6760*/  LOP3.LUT R13, R20, R23, RZ, 0xc0, !PT ;  /* 0x00000017140d7212 */ /* 0x000fe200078ec0ff */
[----:B---3--:R-:W-:Y:S02]  /*6770*/  IMAD R10, R11, R36, R26 ;  /* 0x000000240b0a7224 */ /* 0x008fe400078e021a */
[----:B------:R-:W-:Y:S02]  /*6780*/  IMAD R24, R24, R37, R31 ;  /* 0x0000002518187224 */ /* 0x000fe400078e021f */
[----:B------:R-:W-:Y:S01]  /*6790*/  IMAD R11, R10, R28, R13 ;  /* 0x0000001c0a0b7224 */ /* 0x000fe200078e020d */
[----:B------:R-:W-:-:S04]  /*67a0*/  PRMT R10, R12, 0x7610, R10 ;  /* 0x000076100c0a7816 */ /* 0x000fc8000000000a */
[----:B------:R-:W-:Y:S02]  /*67b0*/  SEL R86, R11, R24, !P0 ;  /* 0x000000180b567207 */ /* 0x000fe40004000000 */
[----:B------:R-:W-:-:S07]  /*67c0*/  SEL R24, R24, R11, !P0 ;  /* 0x0000000b18187207 */ /* 0x000fce0004000000 */
.L_x_49:
[----:B------:R-:W-:Y:S01]  /*67d0*/  LOP3.LUT P0, RZ, R10, 0xff, RZ, 0xc0, !PT ;  /* 0x000000ff0aff7812 */ /* 0x000fe2000780c0ff */
[----:B------:R-:W-:Y:S01]  /*67e0*/  UIMAD.WIDE.U32 UR6, UR5, 0x4ec4ec4f, URZ ;  /* 0x4ec4ec4f050678a5 */ /* 0x000fe2000f8e003f */
[----:B------:R-:W-:-:S03]  /*67f0*/  IMAD.MOV.U32 R84, RZ, RZ, R24 ;  /* 0x000000ffff547224 */ /* 0x000fc600078e0018 */
[----:B------:R-:W-:-:S04]  /*6800*/  USHF.R.U32.HI UR6, URZ, 0x2, UR7 ;  /* 0x000000023f067899 */ /* 0x000fc80008011607 */
[----:B------:R-:W-:-:S04]  /*6810*/  UIMAD UR5, UR6, -0xd, UR5 ;  /* 0xfffffff3060578a4 */ /* 0x000fc8000f8e0205 */
[----:B------:R-:W-:Y:S08]  /*6820*/  @P0 BRA `(.L_x_52) ;  /* 0xffffffa800e00947 */ /* 0x000ff0000383ffff */
[----:B------:R-:W-:Y:S05]  /*6830*/  EXIT ;  /* 0x000000000000794d */ /* 0x000fea0003800000 */
.L_x_8:
[----:B0-----:R-:W-:Y:S01]  /*6840*/  ULDC.64 UR4, c[0x0][0x650] ;  /* 0x0001940000047ab9 */ /* 0x001fe20000000a00 */
        /* <DEDUP_REMOVED lines=25> */
.L_x_54:
[----:B------:R-:W0:Y:S01]  /*69e0*/  LDC.64 R26, c[0x0][0x640] ;  /* 0x00019000ff1a7b82 */ /* 0x000e220000000a00 */
[-CC-:B------:R-:W-:Y:S01]  /*69f0*/  SHF.R.U64 R18, R16, R12.reuse, R17.reuse ;  /* 0x0000000c10127219 */ /* 0x180fe20000001211 */
[----:B------:R-:W-:Y:S01]  /*6a00*/  IMAD.MOV.U32 R30, RZ, RZ, 0x1 ;  /* 0x00000001ff1e7424 */ /* 0x000fe200078e00ff */
[----:B------:R-:W-:Y:S02]  /*6a10*/  SHF.R.U32.HI R6, RZ, R12, R17 ;  /* 0x0000000cff067219 */ /* 0x000fe40000011611 */
[----:B------:R-:W-:-:S03]  /*6a20*/  IADD3 R15, P0, RZ, -R18, RZ ;  /* 0x80000012ff0f7210 */ /* 0x000fc60007f1e0ff */
[----:B------:R-:W1:Y:S02]  /*6a30*/  LDC R14, c[0x0][0x618] ;  /* 0x00018600ff0e7b82 */ /* 0x000e640000000800 */
[----:B------:R-:W-:-:S04]  /*6a40*/  IMAD.X R7, RZ, RZ, ~R6, P0 ;  /* 0x000000ffff077224 */ /* 0x000fc800000e0e06 */
[-C--:B------:R-:W-:Y:S02]  /*6a50*/  IMAD R12, R7, R22.reuse, RZ ;  /* 0x00000016070c7224 */ /* 0x080fe400078e02ff */
[----:B------:R-:W2:Y:S01]  /*6a60*/  LDC R16, c[0x0][0x608] ;  /* 0x00018200ff107b82 */ /* 0x000ea20000000800 */
[----:B------:R-:W-:-:S04]  /*6a70*/  IMAD.WIDE.U32 R6, R15, R22, R4 ;  /* 0x000000160f067225 */ /* 0x000fc800078e0004 */
[----:B------:R-:W-:-:S03]  /*6a80*/  IMAD R15, R15, R23, R12 ;  /* 0x000000170f0f7224 */ /* 0x000fc600078e020c */
[----:B------:R-:W3:Y:S01]  /*6a90*/  LDC R25, c[0x0][0x658] ;  /* 0x00019600ff197b82 */ /* 0x000ee20000000800 */
[----:B------:R-:W-:Y:S01]  /*6aa0*/  IMAD.IADD R7, R7, 0x1, R15 ;  /* 0x0000000107077824 */ /* 0x000fe200078e020f */
[----:B0-----:R-:W-:-:S04]  /*6ab0*/  ISETP.NE.U32.AND P0, PT, R26, RZ, PT ;  /* 0x000000ff1a00720c */ /* 0x001fc80003f05070 */
[----:B------:R-:W-:Y:S02]  /*6ac0*/  ISETP.NE.AND.EX P0, PT, R27, RZ, PT, P0 ;  /* 0x000000ff1b00720c */ /* 0x000fe40003f05300 */
[----:B------:R-:W0:Y:S01]  /*6ad0*/  LDC R23, c[0x0][0x600] ;  /* 0x00018000ff177b82 */ /* 0x000e220000000800 */
[-CC-:B-1----:R-:W-:Y:S02]  /*6ae0*/  SHF.R.U64 R12, R6, R14.reuse, R7.reuse ;  /* 0x0000000e060c7219 */ /* 0x182fe40000001207 */
[----:B------:R-:W-:Y:S01]  /*6af0*/  SHF.R.U32.HI R7, RZ, R14, R7 ;  /* 0x0000000eff077219 */ /* 0x000fe20000011607 */
[----:B------:R-:W-:-:S04]  /*6b00*/  IMAD.MOV.U32 R14, RZ, RZ, -0x1 ;  /* 0xffffffffff0e7424 */ /* 0x000fc800078e00ff */
        /* <DEDUP_REMOVED lines=21> */
.L_x_55:
[----:B------:R-:W-:Y:S01]  /*6c60*/  ISETP.NE.AND P0, PT, R3, 0x1, PT ;  /* 0x000000010300780c */ /* 0x000fe20003f05270 */
[----:B0-----:R-:W-:Y:S01]  /*6c70*/  VIADD R15, R23, 0xffffffff ;  /* 0xffffffff170f7836 */ /* 0x001fe20000000000 */
[----:B-1----:R-:W-:Y:S02]  /*6c80*/  SHF.R.U64 R7, R6, R24, R7 ;  /* 0x0000001806077219 */ /* 0x002fe40000001207 */
[----:B------:R-:W-:Y:S02]  /*6c90*/  SHF.L.U32 R30, R30, R25, RZ ;  /* 0x000000191e1e7219 */ /* 0x000fe400000006ff */
[----:B------:R-:W-:Y:S01]  /*6ca0*/  LOP3.LUT R6, R21, R32, RZ, 0xc0, !PT ;  /* 0x0000002015067212 */ /* 0x000fe200078ec0ff */
[----:B------:R-:W-:Y:S01]  /*6cb0*/  IMAD.MOV R11, RZ, RZ, -R7 ;  /* 0x000000ffff0b7224 */ /* 0x000fe200078e0a07 */
[----:B------:R-:W-:-:S03]  /*6cc0*/  LOP3.LUT R12, R12, R15, RZ, 0xc0, !PT ;  /* 0x0000000f0c0c7212 */ /* 0x000fc600078ec0ff */
[----:B------:R-:W-:Y:S02]  /*6cd0*/  IMAD R6, R30, R7, R6 ;  /* 0x000000071e067224 */ /* 0x000fe400078e0206 */
[----:B------:R-:W-:Y:S02]  /*6ce0*/  @P0 IMAD R9, R13, R20, R10 ;  /* 0x000000140d090224 */ /* 0x000fe400078e020a */
[----:B--2---:R-:W-:Y:S02]  /*6cf0*/  IMAD R7, R11, R28, R22 ;  /* 0x0000001c0b077224 */ /* 0x004fe400078e0216 */
[----:B---3--:R-:W-:Y:S02]  /*6d00*/  IMAD R6, R6, R29, R9 ;  /* 0x0000001d06067224 */ /* 0x008fe400078e0209 */
[----:B------:R-:W-:Y:S02]  /*6d10*/  IMAD R9, R7, R23, R12 ;  /* 0x0000001707097224 */ /* 0x000fe400078e020c */
[----:B------:R-:W-:-:S03]  /*6d20*/  IMAD.MOV.U32 R10, RZ, RZ, 0x1 ;  /* 0x00000001ff0a7424 */ /* 0x000fc600078e00ff */
[----:B------:R-:W-:Y:S02]  /*6d30*/  SEL R7, R9, R6, !P0 ;  /* 0x0000000609077207 */ /* 0x000fe40004000000 */
[----:B------:R-:W-:Y:S02]  /*6d40*/  PRMT R12, R10, 0x7610, R12 ;  /* 0x000076100a0c7816 */ /* 0x000fe4000000000c */
[----:B------:R-:W-:-:S07]  /*6d50*/  SEL R6, R6, R9, !P0 ;  /* 0x0000000906067207 */ /* 0x000fce0004000000 */
.L_x_53:
[----:B------:R-:W-:-:S08]  /*6d60*/  NOP ;  /* 0x0000000000007918 */ /* 0x000fd00000000000 */
[----:B------:R-:W0:-:S00]  /*6d70*/  USETMAXREG.DEALLOC.CTAPOOL 0x28 ;  /* 0x00000028000079c8 */ /* 0x000e0000080e0500 */
[----:B0-----:R-:W-:-:S13]  /*6d80*/  ISETP.NE.AND P0, PT, R8, RZ, PT ;  /* 0x000000ff0800720c */ /* 0x001fda0003f05270 */
[----:B------:R-:W-:Y:S05]  /*6d90*/  @P0 EXIT ;  /* 0x000000000000094d */ /* 0x000fea0003800000 */
[----:B------:R-:W-:Y:S01]  /*6da0*/  LOP3.LUT P0, RZ, R12, 0xff, RZ, 0xc0, !PT ;  /* 0x000000ff0cff7812 */ /* 0x000fe2000780c0ff */
[----:B------:R-:W-:Y:S02]  /*6db0*/  IMAD.MOV.U32 R10, RZ, RZ, 0x1 ;  /* 0x00000001ff0a7424 */ /* 0x000fe400078e00ff */
[----:B------:R-:W-:-:S10]  /*6dc0*/  IMAD.MOV.U32 R16, RZ, RZ, RZ ;  /* 0x000000ffff107224 */ /* 0x000fd400078e00ff */
[----:B------:R-:W-:Y:S05]  /*6dd0*/  @!P0 BRA `(.L_x_56) ;  /* 0x0000000c00408947 */ /* 0x000fea0003800000 */
[----:B------:R-:W0:Y:S01]  /*6de0*/  LDC R8, c[0x0][0x28c] ;  /* 0x0000a300ff087b82 */ /* 0x000e220000000800 */
[----:B------:R-:W1:Y:S01]  /*6df0*/  S2R R13, SR_CgaCtaId ;  /* 0x00000000000d7919 */ /* 0x000e620000008800 */
[----:B------:R-:W-:Y:S01]  /*6e00*/  ULDC UR5, c[0x0][0x658] ;  /* 0x0001960000057ab9 */ /* 0x000fe20000000800 */
[----:B------:R-:W-:Y:S01]  /*6e10*/  UMOV UR7, 0xffffffff ;  /* 0xffffffff00077882 */ /* 0x000fe20000000000 */
[----:B------:R-:W-:Y:S01]  /*6e20*/  ULDC UR6, c[0x0][0xc] ;  /* 0x0000030000067ab9 */ /* 0x000fe20000000800 */
[----:B------:R-:W-:Y:S01]  /*6e30*/  USHF.L.U32 UR8, UR7, UR5, URZ ;  /* 0x0000000507087299 */ /* 0x000fe2000800063f */
[----:B------:R-:W-:Y:S01]  /*6e40*/  BSSY B0, `(.L_x_56) ;  /* 0x00000c9000007945 */ /* 0x000fe20003800000 */
[----:B------:R-:W-:Y:S01]  /*6e50*/  UMOV UR9, 0x1 ;  /* 0x0000000100097882 */ /* 0x000fe20000000000 */
[----:B------:R-:W-:Y:S01]  /*6e60*/  ULDC UR7, c[0x0][0x10] ;  /* 0x0000040000077ab9 */ /* 0x000fe20000000800 */
[----:B------:R-:W-:Y:S01]  /*6e70*/  USHF.L.U32 UR18, UR9, UR5, URZ ;  /* 0x0000000509127299 */ /* 0x000fe2000800063f */
[----:B------:R-:W-:Y:S01]  /*6e80*/  IMAD.MOV.U32 R17, RZ, RZ, 0x1 ;  /* 0x00000001ff117424 */ /* 0x000fe200078e00ff */
[----:B------:R-:W-:Y:S01]  /*6e90*/  UIMAD.WIDE.U32 UR6, UR6, UR7, URZ ;  /* 0x00000007060672a5 */ /* 0x000fe2000f8e003f */
[----:B------:R-:W-:Y:S01]  /*6ea0*/  LOP3.LUT R15, R2, 0x2, RZ, 0xfc, !PT ;  /* 0x00000002020f7812 */ /* 0x000fe200078efcff */
[----:B------:R-:W-:Y:S01]  /*6eb0*/  ULDC UR5, c[0x0][0x14] ;  /* 0x0000050000057ab9 */ /* 0x000fe20000000800 */
[----:B------:R-:W-:Y:S01]  /*6ec0*/  IMAD.MOV.U32 R10, RZ, RZ, 0x1 ;  /* 0x00000001ff0a7424 */ /* 0x000fe200078e00ff */
[----:B------:R-:W-:Y:S01]  /*6ed0*/  UIMAD.WIDE.U32 UR20, UR6, UR5, URZ ;  /* 0x00000005061472a5 */ /* 0x000fe2000f8e003f */
[----:B------:R-:W-:Y:S01]  /*6ee0*/  IMAD.MOV.U32 R16, RZ, RZ, RZ ;  /* 0x000000ffff107224 */ /* 0x000fe200078e00ff */
[----:B------:R-:W-:Y:S01]  /*6ef0*/  UIMAD UR13, UR7, UR5, URZ ;  /* 0x00000005070d72a4 */ /* 0x000fe2000f8e023f */
[----:B------:R-:W-:Y:S01]  /*6f00*/  ULDC UR4, c[0x0][0x600] ;  /* 0x0001800000047ab9 */ /* 0x000fe20000000800 */
[----:B------:R-:W-:-:S02]  /*6f10*/  ULOP3.LUT UR17, URZ, UR8, URZ, 0x33, !UPT ;  /* 0x000000083f117292 */ /* 0x000fc4000f8e333f */
[----:B------:R-:W-:Y:S01]  /*6f20*/  UIADD3 UR4, UR4, -0x1, URZ ;  /* 0xffffffff04047890 */ /* 0x000fe2000fffe03f */
[----:B0-----:R-:W-:Y:S01]  /*6f30*/  VIADD R8, R8, 0x1f ;  /* 0x0000001f08087836 */ /* 0x001fe20000000000 */
[----:B------:R-:W-:Y:S01]  /*6f40*/  UIADD3 UR13, UR21, UR13, URZ ;  /* 0x0000000d150d7290 */ /* 0x000fe2000fffe03f */
[----:B------:R-:W-:-:S03]  /*6f50*/  ULDC.64 UR22, c[0x0][0x198] ;  /* 0x0000660000167ab9 */ /* 0x000fc60000000a00 */
[----:B------:R-:W-:-:S04]  /*6f60*/  SHF.R.S32.HI R9, RZ, 0x1f, R8 ;  /* 0x0000001fff097819 */ /* 0x000fc80000011408 */
[----:B------:R-:W-:Y:S01]  /*6f70*/  LEA.HI R9, R9, R8, RZ, 0x5 ;  /* 0x0000000809097211 */ /* 0x000fe200078f28ff */
[C---:B-1----:R-:W-:Y:S02]  /*6f80*/  IMAD.SHL.U32 R12, R13.reuse, 0x8, RZ ;  /* 0x000000080d0c7824 */ /* 0x042fe400078e00ff */
[----:B------:R-:W-:Y:S01]  /*6f90*/  IMAD.SHL.U32 R13, R13, 0x100, RZ ;  /* 0x000001000d0d7824 */ /* 0x000fe200078e00ff */
[----:B------:R-:W-:Y:S02]  /*6fa0*/  SHF.R.S32.HI R11, RZ, 0x5, R9 ;  /* 0x00000005ff0b7819 */ /* 0x000fe40000011409 */
[----:B------:R-:W-:Y:S02]  /*6fb0*/  LOP3.LUT R12, R12, 0x8, RZ, 0xc0, !PT ;  /* 0x000000080c0c7812 */ /* 0x000fe400078ec0ff */
[----:B------:R-:W-:Y:S01]  /*6fc0*/  LOP3.LUT R13, R13, 0x100, RZ, 0xc0, !PT ;  /* 0x000001000d0d7812 */ /* 0x000fe200078ec0ff */
[----:B------:R-:W-:-:S07]  /*6fd0*/  VIADD R14, R11, 0x1 ;  /* 0x000000010b0e7836 */ /* 0x000fce0000000000 */
.L_x_67:
[----:B------:R-:W-:-:S03]  /*6fe0*/  UMOV UR5, 0xffffffff ;  /* 0xffffffff00057882 */ /* 0x000fc60000000000 */
[----:B------:R-:W-:Y:S05]  /*6ff0*/  BRA.DIV UR5, `(.L_x_57) ;  /* 0x0000001205ec7947 */ /* 0x000fea000b800000 */
[----:B------:R-:W-:-:S13]  /*7000*/  ELECT P0, URZ, PT ;  /* 0x00000000003f782f */ /* 0x000fda0003800000 */
.L_x_87:
[----:B------:R-:W0:Y:S01]  /*7010*/  LDC R8, c[0x0][0x28c] ;  /* 0x0000a300ff087b82 */ /* 0x000e220000000800 */
[----:B------:R-:W-:Y:S01]  /*7020*/  BSSY B1, `(.L_x_58) ;  /* 0x0000038000017945 */ /* 0x000fe20003800000 */
[----:B0-----:R-:W-:-:S13]  /*7030*/  ISETP.LT.OR P0, PT, R8, 0x1, !P0 ;  /* 0x000000010800780c */ /* 0x001fda0004701670 */
[----:B------:R-:W-:Y:S05]  /*7040*/  @P0 BRA `(.L_x_59) ;  /* 0x0000000000d40947 */ /* 0x000fea0003800000 */
[----:B------:R-:W-:Y:S02]  /*7050*/  IMAD R21, R7, 0x10, R12 ;  /* 0x0000001007157824 */ /* 0x000fe400078e020c */
[----:B------:R-:W-:Y:S02]  /*7060*/  IMAD.SHL.U32 R22, R6, 0x200, RZ ;  /* 0x0000020006167824 */ /* 0x000fe400078e00ff */
[----:B------:R-:W-:Y:S02]  /*7070*/  IMAD.MOV.U32 R24, RZ, RZ, RZ ;  /* 0x000000ffff187224 */ /* 0x000fe400078e00ff */
[----:B------:R-:W-:Y:S02]  /*7080*/  IMAD.MOV.U32 R6, RZ, RZ, R14 ;  /* 0x000000ffff067224 */ /* 0x000fe400078e000e */
[----:B------:R-:W-:Y:S02]  /*7090*/  IMAD.MOV.U32 R7, RZ, RZ, R10 ;  /* 0x000000ffff077224 */ /* 0x000fe400078e000a */
[----:B------:R-:W-:-:S07]  /*70a0*/  IMAD.MOV.U32 R8, RZ, RZ, R16 ;  /* 0x000000ffff087224 */ /* 0x000fce00078e0010 */
.L_x_62:
[----:B------:R-:W0:Y:S01]  /*70b0*/  S2R R20, SR_CgaCtaId ;  /* 0x0000000000147919 */ /* 0x000e220000008800 */
[----:B------:R-:W-:Y:S02]  /*70c0*/  MOV R9, 0x400 ;  /* 0x0000040000097802 */ /* 0x000fe40000000f00 */
[----:B------:R-:W-:-:S13]  /*70d0*/  LOP3.LUT P1, RZ, R0, 0x7f, RZ, 0xc0, !PT ;  /* 0x0000007f00ff7812 */ /* 0x000fda000782c0ff */
[----:B------:R-:W1:Y:S01]  /*70e0*/  @!P1 LDC R19, c[0x0][0x500] ;  /* 0x00014000ff139b82 */ /* 0x000e620000000800 */
[----:B0-----:R-:W-:Y:S02]  /*70f0*/  LEA R23, R20, R9, 0x18 ;  /* 0x0000000914177211 */ /* 0x001fe400078ec0ff */
[----:B------:R-:W-:-:S03]  /*7100*/  SHF.L.U32 R9, R7, 0x1f, RZ ;  /* 0x0000001f07097819 */ /* 0x000fc600000006ff */
[----:B------:R-:W-:-:S04]  /*7110*/  IMAD R20, R8, 0x8, R23 ;  /* 0x0000000808147824 */ /* 0x000fc800078e0217 */
[----:B------:R-:W0:Y:S02]  /*7120*/  SYNCS.PHASECHK.TRANS64.TRYWAIT P0, [R20+URZ+0x68], R9 ;  /* 0x00006809140075a7 */ /* 0x000e24000800017f */
[----:B01----:R-:W-:Y:S05]  /*7130*/  @!P0 BRA `(.L_x_60) ;  /* 0x0000001000bc8947 */ /* 0x003fea0003800000 */
.L_x_88:
[----:B0-----:R-:W-:Y:S01]  /*7140*/  PRMT R9, R15, 0x9910, RZ ;  /* 0x000099100f097816 */ /* 0x001fe200000000ff */
[----:B------:R0:W-:Y:S03]  /*7150*/  @!P1 SYNCS.ARRIVE.TRANS64 RZ, [R20+URZ], R19 ;  /* 0x0000001314ff99a7 */ /* 0x0001e6000800003f */
[----:B------:R-:W-:-:S13]  /*7160*/  ISETP.NE.AND P0, PT, R9, 0x2, PT ;  /* 0x000000020900780c */ /* 0x000fda0003f05270 */
[----:B0-----:R-:W-:Y:S05]  /*7170*/  @P0 BRA `(.L_x_61) ;  /* 0x0000000000040947 */ /* 0x001fea0003800000 */
[----:B------:R-:W-:Y:S01]  /*7180*/  BPT.TRAP 0x1 ;  /* 0x000000040000795c */ /* 0x000fe20000300000 */
.L_x_61:
[----:B------:R-:W-:Y:S01]  /*7190*/  R2UR UR16, R23 ;  /* 0x00000000171072ca */ /* 0x000fe200000e0000 */
[----:B------:R-:W-:Y:S01]  /*71a0*/  IMAD R23, R8, 0x4000, R23 ;  /* 0x0000400008177824 */ /* 0x000fe200078e0217 */
[----:B------:R-:W-:Y:S01]  /*71b0*/  R2UR UR9, R20 ;  /* 0x00000000140972ca */ /* 0x000fe200000e0000 */
[----:B------:R-:W-:Y:S01]  /*71c0*/  IMAD R9, R8, 0x200, R13 ;  /* 0x0000020008097824 */ /* 0x000fe200078e020d */
[----:B------:R-:W-:Y:S01]  /*71d0*/  UIADD3 UR6, UP0, UR22, 0xf0, URZ ;  /* 0x000000f016067890 */ /* 0x000fe2000ff1e03f */
[----:B------:R-:W-:Y:S01]  /*71e0*/  VIADD R6, R6, 0xffffffff ;  /* 0xffffffff06067836 */ /* 0x000fe20000000000 */
[----:B------:R-:W-:Y:S01]  /*71f0*/  R2UR UR5, R23 ;  /* 0x00000000170572ca */ /* 0x000fe200000e0000 */
[----:B------:R-:W-:Y:S01]  /*7200*/  UIADD3 UR24, UP1, UR22, 0x1f0, URZ ;  /* 0x000001f016187890 */ /* 0x000fe2000ff3e03f */
[----:B------:R-:W-:Y:S01]  /*7210*/  R2UR UR8, R9 ;  /* 0x00000000090872ca */ /* 0x000fe200000e0000 */
[----:B------:R-:W-:Y:S01]  /*7220*/  UIADD3.X UR7, URZ, UR23, URZ, UP0, !UPT ;  /* 0x000000173f077290 */ /* 0x000fe200087fe43f */
[----:B------:R-:W-:Y:S01]  /*7230*/  R2UR UR11, R22 ;  /* 0x00000000160b72ca */ /* 0x000fe200000e0000 */
[----:B------:R-:W-:Y:S01]  /*7240*/  VIADD R8, R8, 0x1 ;  /* 0x0000000108087836 */ /* 0x000fe20000000000 */
[----:B------:R-:W-:Y:S01]  /*7250*/  R2UR UR10, R24 ;  /* 0x00000000180a72ca */ /* 0x000fe200000e0000 */
[----:B------:R-:W-:Y:S01]  /*7260*/  UIADD3.X UR25, URZ, UR23, URZ, UP1, !UPT ;  /* 0x000000173f197290 */ /* 0x000fe20008ffe43f */
[----:B------:R-:W-:Y:S01]  /*7270*/  R2UR UR12, R18 ;  /* 0x00000000120c72ca */ /* 0x000fe200000e0000 */
[----:B------:R-:W-:Y:S01]  /*7280*/  UMOV UR14, 0x0 ;  /* 0x00000000000e7882 */ /* 0x000fe20000000000 */
[----:B------:R-:W-:Y:S01]  /*7290*/  R2UR UR19, R21 ;  /* 0x00000000151372ca */ /* 0x000fe200000e0000 */
[----:B------:R-:W-:Y:S01]  /*72a0*/  UMOV UR15, 0x10000000 ;  /* 0x10000000000f7882 */ /* 0x000fe20000000000 */
[----:B------:R-:W-:Y:S01]  /*72b0*/  ISETP.GT.AND P1, PT, R6, 0x1, PT ;  /* 0x000000010600780c */ /* 0x000fe20003f24270 */
[----:B------:R-:W-:Y:S01]  /*72c0*/  UIADD3 UR5, UR5, 0x180, URZ ;  /* 0x0000018005057890 */ /* 0x000fe2000fffe03f */
[----:B------:R-:W-:Y:S01]  /*72d0*/  ISETP.NE.AND P0, PT, R8, 0xd, PT ;  /* 0x0000000d0800780c */ /* 0x000fe20003f05270 */
[----:B------:R-:W-:Y:S01]  /*72e0*/  UIADD3 UR16, UR16, 0x34180, UR8 ;  /* 0x0003418010107890 */ /* 0x000fe2000fffe008 */
[----:B------:R-:W-:Y:S01]  /*72f0*/  VIADD R24, R24, 0x20 ;  /* 0x0000002018187836 */ /* 0x000fe20000000000 */
[----:B------:R-:W-:Y:S01]  /*7300*/  UMOV UR26, 0x30000 ;  /* 0x00030000001a7882 */ /* 0x000fe20000000000 */
[----:B------:R-:W-:-:S02]  /*7310*/  SEL R20, RZ, 0x1, P0 ;  /* 0x00000001ff147807 */ /* 0x000fc40000000000 */
[----:B------:R-:W-:Y:S01]  /*7320*/  UMOV UR8, UR5 ;  /* 0x0000000500087c82 */ /* 0x000fe20008000000 */
[----:B------:R-:W-:Y:S01]  /*7330*/  SEL R8, R8, RZ, P0 ;  /* 0x000000ff08087207 */ /* 0x000fe20000000000 */
[----:B------:R0:W-:Y:S01]  /*7340*/  UTMALDG.3D [UR8], [UR6], desc[UR14] ;  /* 0x00000e08060075b4 */ /* 0x0001e20008011000 */
[----:B------:R-:W-:Y:S01]  /*7350*/  LOP3.LUT R7, R7, R20, RZ, 0x3c, !PT ;  /* 0x0000001407077212 */ /* 0x000fe200078e3cff */
[----:B0-----:R-:W-:Y:S01]  /*7360*/  UMOV UR11, UR19 ;  /* 0x00000013000b7c82 */ /* 0x001fe20008000000 */
[----:B------:R-:W-:Y:S02]  /*7370*/  UMOV UR8, UR16 ;  /* 0x0000001000087c82 */ /* 0x000fe40008000000 */
[----:B------:R0:W-:Y:S02]  /*7380*/  UTMALDG.3D.MULTICAST [UR8], [UR24], UR26, desc[UR14] ;  /* 0x00000e08180073b4 */ /* 0x0001e4000801181a */
[----:B0-----:R-:W-:Y:S05]  /*7390*/  @P1 BRA `(.L_x_62) ;  /* 0xfffffffc00441947 */ /* 0x001fea000383ffff */
.L_x_59:
[----:B------:R-:W-:Y:S05]  /*73a0*/  BSYNC B1 ;  /* 0x0000000000017941 */ /* 0x000fea0003800000 */
.L_x_58:
[----:B------:R-:W-:Y:S01]  /*73b0*/  LOP3.LUT P1, RZ, R17, 0xff, RZ, 0xc0, !PT ;  /* 0x000000ff11ff7812 */ /* 0x000fe2000782c0ff */
[C---:B------:R-:W-:Y:S01]  /*73c0*/  IMAD.IADD R16, R11.reuse, 0x1, R16 ;  /* 0x000000010b107824 */ /* 0x040fe200078e0210 */
[----:B------:R-:W-:Y:S01]  /*73d0*/  ULDC.64 UR6, c[0x0][0x650] ;  /* 0x0001940000067ab9 */ /* 0x000fe20000000a00 */
[C---:B------:R-:W-:Y:S01]  /*73e0*/  ISETP.GE.U32.AND P2, PT, R11.reuse, 0xd, PT ;  /* 0x0000000d0b00780c */ /* 0x040fe20003f46070 */
[----:B------:R-:W-:Y:S01]  /*73f0*/  BSSY B1, `(.L_x_63) ;  /* 0x000006b000017945 */ /* 0x000fe20003800000 */
[----:B------:R-:W-:Y:S01]  /*7400*/  IMAD.MOV.U32 R18, RZ, RZ, -0x1 ;  /* 0xffffffffff127424 */ /* 0x000fe200078e00ff */
[----:B------:R-:W-:Y:S02]  /*7410*/  ISETP.GT.U32.AND P0, PT, R16, 0xc, PT ;  /* 0x0000000c1000780c */ /* 0x000fe40003f04070 */
[----:B------:R-:W-:Y:S02]  /*7420*/  PRMT R17, RZ, 0x7610, R17 ;  /* 0x00007610ff117816 */ /* 0x000fe40000000011 */
[----:B------:R-:W-:-:S03]  /*7430*/  ISETP.LT.U32.AND P0, PT, R11, 0xd, P0 ;  /* 0x0000000d0b00780c */ /* 0x000fc60000701070 */
[----:B------:R-:W0:Y:S01]  /*7440*/  @P1 S2R R7, SR_CgaCtaId ;  /* 0x0000000000071919 */ /* 0x000e220000008800 */
[----:B------:R-:W-:-:S04]  /*7450*/  @P1 MOV R6, 0x400 ;  /* 0x0000040000061802 */ /* 0x000fc80000000f00 */
[----:B0-----:R-:W-:Y:S01]  /*7460*/  @P1 LEA R8, R7, R6, 0x18 ;  /* 0x0000000607081211 */ /* 0x001fe200078ec0ff */
[----:B------:R-:W-:-:S03]  /*7470*/  IMAD.WIDE.U32 R6, R16, 0x4ec4ec4f, RZ ;  /* 0x4ec4ec4f10067825 */ /* 0x000fc600078e00ff */
[----:B------:R0:W-:Y:S01]  /*7480*/  @P1 SYNCS.ARRIVE.TRANS64.A1T0 RZ, [R8+URZ+0xe8], RZ ;  /* 0x0000e8ff08ff19a7 */ /* 0x0001e2000810003f */
[----:B------:R-:W-:Y:S01]  /*7490*/  IADD3 R4, P1, R4, UR20, RZ ;  /* 0x0000001404047c10 */ /* 0x000fe2000ff3e0ff */
[----:B------:R-:W-:Y:S01]  /*74a0*/  IMAD.MOV.U32 R6, RZ, RZ, -0x1 ;  /* 0xffffffffff067424 */ /* 0x000fe200078e00ff */
[----:B------:R-:W-:Y:S02]  /*74b0*/  SHF.R.U32.HI R9, RZ, 0x2, R7 ;  /* 0x00000002ff097819 */ /* 0x000fe40000011607 */
[----:B------:R-:W-:Y:S02]  /*74c0*/  SEL R7, RZ, 0x1, !P0 ;  /* 0x00000001ff077807 */ /* 0x000fe40004000000 */
[----:B------:R-:W-:Y:S01]  /*74d0*/  IADD3.X R5, R5, UR13, RZ, P1, !PT ;  /* 0x0000000d05057c10 */ /* 0x000fe20008ffe4ff */
[----:B------:R-:W-:Y:S01]  /*74e0*/  IMAD R16, R9, -0xd, R16 ;  /* 0xfffffff309107824 */ /* 0x000fe200078e0210 */
[----:B------:R-:W-:Y:S02]  /*74f0*/  ISETP.GE.U32.AND P0, PT, R4, UR6, PT ;  /* 0x0000000604007c0c */ /* 0x000fe4000bf06070 */
[----:B------:R-:W-:Y:S01]  /*7500*/  LOP3.LUT R10, R10, R7, RZ, 0x3c, !PT ;  /* 0x000000070a0a7212 */ /* 0x000fe200078e3cff */
[----:B------:R-:W-:Y:S01]  /*7510*/  IMAD.MOV.U32 R7, RZ, RZ, -0x1 ;  /* 0xffffffffff077424 */ /* 0x000fe200078e00ff */
[----:B------:R-:W-:-:S02]  /*7520*/  ISETP.GE.U32.AND.EX P0, PT, R5, UR7, PT, P0 ;  /* 0x0000000705007c0c */ /* 0x000fc4000bf06100 */
[----:B------:R-:W-:Y:S02]  /*7530*/  @P2 LOP3.LUT R10, R10, 0x1, R9, 0x78, !PT ;  /* 0x000000010a0a2812 */ /* 0x000fe400078e7809 */
[----:B0-----:R-:W-:-:S09]  /*7540*/  PRMT R8, RZ, 0x7610, R8 ;  /* 0x00007610ff087816 */ /* 0x001fd20000000008 */
[----:B------:R-:W-:Y:S05]  /*7550*/  @P0 BRA `(.L_x_64) ;  /* 0x0000000400500947 */ /* 0x000fea0003800000 */
[----:B------:R-:W0:Y:S01]  /*7560*/  S2R R19, SR_CTAID.X ;  /* 0x0000000000137919 */ /* 0x000e220000002500 */
[----:B------:R-:W-:Y:S01]  /*7570*/  ULDC.64 UR6, c[0x0][0x628] ;  /* 0x00018a0000067ab9 */ /* 0x000fe20000000a00 */
[----:B------:R-:W-:Y:S01]  /*7580*/  ULDC UR8, c[0x0][0x630] ;  /* 0x00018c0000087ab9 */ /* 0x000fe20000000800 */
[----:B------:R-:W-:Y:S01]  /*7590*/  ISETP.NE.U32.AND P0, PT, RZ, UR6, PT ;  /* 0x00000006ff007c0c */ /* 0x000fe2000bf05070 */
[----:B------:R-:W1:Y:S01]  /*75a0*/  S2R R20, SR_CTAID.Y ;  /* 0x0000000000147919 */ /* 0x000e620000002600 */
[----:B------:R-:W-:Y:S01]  /*75b0*/  ULDC UR9, c[0x0][0x150] ;  /* 0x0000540000097ab9 */ /* 0x000fe20000000800 */
[----:B------:R-:W-:Y:S01]  /*75c0*/  IMAD.MOV.U32 R6, RZ, RZ, R4 ;  /* 0x000000ffff067224 */ /* 0x000fe200078e0004 */
[----:B------:R-:W-:Y:S01]  /*75d0*/  ISETP.NE.AND.EX P0, PT, RZ, UR7, PT, P0 ;  /* 0x00000007ff007c0c */ /* 0x000fe2000bf05300 */
[----:B------:R-:W-:Y:S01]  /*75e0*/  IMAD.MOV.U32 R7, RZ, RZ, R5 ;  /* 0x000000ffff077224 */ /* 0x000fe200078e0005 */
[----:B0-----:R-:W-:-:S11]  /*75f0*/  I2FP.F32.U32 R22, R19 ;  /* 0x0000001300167245 */ /* 0x001fd60000201000 */
[----:B------:R-:W-:Y:S05]  /*7600*/  @!P0 BRA `(.L_x_65) ;  /* 0x0000000000288947 */ /* 0x000fea0003800000 */
[----:B------:R-:W-:Y:S02]  /*7610*/  ULDC UR5, c[0x0][0x634] ;  /* 0x00018d0000057ab9 */ /* 0x000fe40000000800 */
[----:B------:R-:W-:-:S05]  /*7620*/  IADD3 R7, P0, R4, UR5, RZ ;  /* 0x0000000504077c10 */ /* 0x000fca000ff1e0ff */
[----:B------:R-:W-:-:S04]  /*7630*/  IMAD.X R21, RZ, RZ, R5, P0 ;  /* 0x000000ffff157224 */ /* 0x000fc800000e0605 */
[----:B------:R-:W-:-:S04]  /*7640*/  IMAD.WIDE.U32 R8, R21, UR6, RZ ;  /* 0x0000000615087c25 */ /* 0x000fc8000f8e00ff */
[----:B------:R-:W-:-:S04]  /*7650*/  IMAD.WIDE.U32 R8, P0, R7, UR7, R8 ;  /* 0x0000000707087c25 */ /* 0x000fc8000f800008 */
[----:B------:R-:W-:-:S04]  /*7660*/  IMAD.WIDE.U32 R6, R7, UR6, RZ ;  /* 0x0000000607067c25 */ /* 0x000fc8000f8e00ff */
[----:B------:R-:W-:Y:S01]  /*7670*/  IMAD.MOV.U32 R6, RZ, RZ, R9 ;  /* 0x000000ffff067224 */ /* 0x000fe200078e0009 */
[----:B------:R-:W-:Y:S01]  /*7680*/  IADD3 RZ, P1, R7, R8, RZ ;  /* 0x0000000807ff7210 */ /* 0x000fe20007f3e0ff */
[----:B------:R-:W-:-:S04]  /*7690*/  IMAD.X R7, RZ, RZ, RZ, P0 ;  /* 0x000000ffff077224 */ /* 0x000fc800000e06ff */
[----:B------:R-:W-:-:S08]  /*76a0*/  IMAD.WIDE.U32.X R6, R21, UR7, R6, P1 ;  /* 0x0000000715067c25 */ /* 0x000fd000088e0406 */
.L_x_65:
[--C-:B------:R-:W-:Y:S01]  /*76b0*/  SHF.R.U64 R18, R6, UR8, R7.reuse ;  /* 0x0000000806127c19 */ /* 0x100fe20008001207 */
[----:B------:R-:W-:Y:S01]  /*76c0*/  FMUL R22, R22, UR9 ;  /* 0x0000000916167c20 */ /* 0x000fe20008400000 */
[----:B------:R-:W-:Y:S01]  /*76d0*/  SHF.R.U32.HI R6, RZ, UR8, R7 ;  /* 0x00000008ff067c19 */ /* 0x000fe20008011607 */
[----:B------:R-:W0:Y:S01]  /*76e0*/  LDC R8, c[0x0][0x144] ;  /* 0x00005100ff087b82 */ /* 0x000e220000000800 */
[----:B------:R-:W-:Y:S01]  /*76f0*/  IADD3 R7, P0, RZ, -R18, RZ ;  /* 0x80000012ff077210 */ /* 0x000fe20007f1e0ff */
[----:B------:R-:W-:Y:S01]  /*7700*/  ULDC UR5, c[0x0][0x154] ;  /* 0x0000550000057ab9 */ /* 0x000fe20000000800 */
[----:B-1----:R-:W-:Y:S01]  /*7710*/  I2FP.F32.U32 R9, R20 ;  /* 0x0000001400097245 */ /* 0x002fe20000201000 */
[----:B------:R-:W1:Y:S01]  /*7720*/  F2I.U32.TRUNC.NTZ R22, R22 ;  /* 0x0000001600167305 */ /* 0x000e62000020f000 */
[----:B------:R-:W-:Y:S01]  /*7730*/  ULDC.64 UR6, c[0x0][0x620] ;  /* 0x0001880000067ab9 */ /* 0x000fe20000000a00 */
[----:B------:R-:W-:Y:S01]  /*7740*/  IMAD.X R6, RZ, RZ, ~R6, P0 ;  /* 0x000000ffff067224 */ /* 0x000fe200000e0e06 */
[----:B------:R-:W-:Y:S01]  /*7750*/  ISETP.NE.AND P2, PT, R3, 0x1, PT ;  /* 0x000000010300780c */ /* 0x000fe20003f45270 */
[----:B------:R-:W-:Y:S01]  /*7760*/  FMUL R23, R9, UR5 ;  /* 0x0000000509177c20 */ /* 0x000fe20008400000 */
[----:B------:R-:W2:Y:S01]  /*7770*/  LDC R25, c[0x0][0x148] ;  /* 0x00005200ff197b82 */ /* 0x000ea20000000800 */
[----:B------:R-:W-:Y:S01]  /*7780*/  IMAD R6, R6, UR6, RZ ;  /* 0x0000000606067c24 */ /* 0x000fe2000f8e02ff */
[----:B------:R-:W-:-:S03]  /*7790*/  ULDC UR5, c[0x0][0x618] ;  /* 0x0001860000057ab9 */ /* 0x000fc60000000800 */
[----:B------:R-:W3:Y:S01]  /*77a0*/  F2I.U32.TRUNC.NTZ R23, R23 ;  /* 0x0000001700177305 */ /* 0x000ee2000020f000 */
[C---:B------:R-:W-:Y:S02]  /*77b0*/  IMAD R9, R7.reuse, UR7, R6 ;  /* 0x0000000707097c24 */ /* 0x040fe4000f8e0206 */
[----:B------:R-:W-:Y:S01]  /*77c0*/  IMAD.WIDE.U32 R6, R7, UR6, R4 ;  /* 0x0000000607067c25 */ /* 0x000fe2000f8e0004 */
[----:B------:R-:W-:Y:S02]  /*77d0*/  ULDC.64 UR6, c[0x0][0x640] ;  /* 0x0001900000067ab9 */ /* 0x000fe40000000a00 */
[----:B------:R-:W-:Y:S01]  /*77e0*/  ISETP.NE.U32.AND P0, PT, RZ, UR6, PT ;  /* 0x00000006ff007c0c */ /* 0x000fe2000bf05070 */
[----:B------:R-:W-:Y:S02]  /*77f0*/  IMAD.IADD R7, R7, 0x1, R9 ;  /* 0x0000000107077824 */ /* 0x000fe400078e0209 */
[----:B-1----:R-:W-:Y:S01]  /*7800*/  IMAD.MOV R22, RZ, RZ, -R22 ;  /* 0x000000ffff167224 */ /* 0x002fe200078e0a16 */
[----:B------:R-:W-:-:S02]  /*7810*/  ISETP.NE.AND.EX P0, PT, RZ, UR7, PT, P0 ;  /* 0x00000007ff007c0c */ /* 0x000fc4000bf05300 */
[----:B------:R-:W-:Y:S01]  /*7820*/  SHF.R.U64 R21, R6, UR5, R7 ;  /* 0x0000000506157c19 */ /* 0x000fe20008001207 */
[----:B0-----:R-:W-:Y:S01]  /*7830*/  IMAD R19, R8, R22, R19 ;  /* 0x0000001608137224 */ /* 0x001fe200078e0213 */
[----:B------:R-:W-:Y:S01]  /*7840*/  SHF.R.U32.HI R6, RZ, UR5, R7 ;  /* 0x00000005ff067c19 */ /* 0x000fe20008011607 */
[----:B------:R-:W-:Y:S01]  /*7850*/  ULDC UR5, c[0x0][0x608] ;  /* 0x0001820000057ab9 */ /* 0x000fe20000000800 */
[----:B---3--:R-:W-:Y:S02]  /*7860*/  IMAD.MOV R8, RZ, RZ, -R23 ;  /* 0x000000ffff087224 */ /* 0x008fe400078e0a17 */
[--C-:B------:R-:W-:Y:S02]  /*7870*/  SHF.R.U64 R22, R21, UR5, R6.reuse ;  /* 0x0000000515167c19 */ /* 0x100fe40008001206 */
[----:B------:R-:W-:Y:S01]  /*7880*/  SHF.R.U32.HI R7, RZ, UR5, R6 ;  /* 0x00000005ff077c19 */ /* 0x000fe20008011606 */
[----:B------:R-:W-:Y:S01]  /*7890*/  ULDC UR5, c[0x0][0x658] ;  /* 0x0001960000057ab9 */ /* 0x000fe20000000800 */
[----:B--2---:R-:W-:-:S02]  /*78a0*/  @P2 IMAD R19, R25, R8, R20 ;  /* 0x0000000819132224 */ /* 0x004fc400078e0214 */
[--C-:B------:R-:W-:Y:S02]  /*78b0*/  SHF.R.U64 R20, R22, UR5, R7.reuse ;  /* 0x0000000516147c19 */ /* 0x100fe40008001207 */
[----:B------:R-:W-:-:S03]  /*78c0*/  SHF.R.U32.HI R23, RZ, UR5, R7 ;  /* 0x00000005ff177c19 */ /* 0x000fc60008011607 */
[----:B------:R-:W-:Y:S02]  /*78d0*/  IMAD.MOV.U32 R8, RZ, RZ, R20 ;  /* 0x000000ffff087224 */ /* 0x000fe400078e0014 */
[----:B------:R-:W-:Y:S01]  /*78e0*/  IMAD.MOV.U32 R7, RZ, RZ, R23 ;  /* 0x000000ffff077224 */ /* 0x000fe200078e0017 */
[----:B------:R-:W-:Y:S06]  /*78f0*/  @!P0 BRA `(.L_x_66) ;  /* 0x00000000002c8947 */ /* 0x000fec0003800000 */
        /* <DEDUP_REMOVED lines=9> */
[----:B------:R-:W-:-:S04]  /*7990*/  IMAD.WIDE.U32.X R6, R23, UR7, R6, P1 ;  /* 0x0000000717067c25 */ /* 0x000fc800088e0406 */
[----:B------:R-:W-:-:S07]  /*79a0*/  IMAD.MOV.U32 R8, RZ, RZ, R6 ;  /* 0x000000ffff087224 */ /* 0x000fce00078e0006 */
.L_x_66:
[----:B------:R-:W-:Y:S01]  /*79b0*/  ULDC UR5, c[0x0][0x648] ;  /* 0x0001920000057ab9 */ /* 0x000fe20000000800 */
[----:B------:R-:W-:Y:S01]  /*79c0*/  LOP3.LUT R6, R22, UR17, RZ, 0xc0, !PT ;  /* 0x0000001116067c12 */ /* 0x000fe2000f8ec0ff */
[----:B------:R-:W-:Y:S01]  /*79d0*/  ULDC UR6, c[0x0][0x610] ;  /* 0x0001840000067ab9 */ /* 0x000fe20000000800 */
[----:B------:R-:W-:Y:S01]  /*79e0*/  SHF.R.U64 R7, R8, UR5, R7 ;  /* 0x0000000508077c19 */ /* 0x000fe20008001207 */
[----:B------:R-:W-:Y:S01]  /*79f0*/  ULDC UR5, c[0x0][0x638] ;  /* 0x00018e0000057ab9 */ /* 0x000fe20000000800 */
[----:B------:R-:W-:Y:S01]  /*7a00*/  LOP3.LUT R21, R21, UR4, RZ, 0xc0, !PT ;  /* 0x0000000415157c12 */ /* 0x000fe2000f8ec0ff */
[----:B------:R-:W-:Y:S02]  /*7a10*/  IMAD.MOV.U32 R8, RZ, RZ, 0x1 ;  /* 0x00000001ff087424 */ /* 0x000fe400078e00ff */
[----:B------:R-:W-:Y:S02]  /*7a20*/  IMAD.MOV R9, RZ, RZ, -R7 ;  /* 0x000000ffff097224 */ /* 0x000fe400078e0a07 */
[----:B------:R-:W-:-:S02]  /*7a30*/  IMAD R6, R7, UR18, R6 ;  /* 0x0000001207067c24 */ /* 0x000fc4000f8e0206 */
[----:B------:R-:W-:Y:S01]  /*7a40*/  IMAD R20, R9, UR5, R20 ;  /* 0x0000000509147c24 */ /* 0x000fe2000f8e0214 */
[----:B------:R-:W-:Y:S01]  /*7a50*/  ULDC UR5, c[0x0][0x600] ;  /* 0x0001800000057ab9 */ /* 0x000fe20000000800 */
[----:B------:R-:W-:Y:S02]  /*7a60*/  IMAD R19, R6, UR6, R19 ;  /* 0x0000000606137c24 */ /* 0x000fe4000f8e0213 */
[----:B------:R-:W-:-:S05]  /*7a70*/  IMAD R20, R20, UR5, R21 ;  /* 0x0000000514147c24 */ /* 0x000fca000f8e0215 */
[----:B------:R-:W-:Y:S02]  /*7a80*/  SEL R7, R20, R19, !P2 ;  /* 0x0000001314077207 */ /* 0x000fe40005000000 */
[----:B------:R-:W-:-:S07]  /*7a90*/  SEL R6, R19, R20, !P2 ;  /* 0x0000001413067207 */ /* 0x000fce0005000000 */
.L_x_64:
[----:B------:R-:W-:Y:S05]  /*7aa0*/  BSYNC B1 ;  /* 0x0000000000017941 */ /* 0x000fea0003800000 */
.L_x_63:
[----:B------:R-:W-:-:S13]  /*7ab0*/  LOP3.LUT P0, RZ, R8, 0xff, RZ, 0xc0, !PT ;  /* 0x000000ff08ff7812 */ /* 0x000fda000780c0ff */
[----:B------:R-:W-:Y:S05]  /*7ac0*/  @P0 BRA `(.L_x_67) ;  /* 0xfffffff400440947 */ /* 0x000fea000383ffff */
[----:B------:R-:W-:Y:S05]  /*7ad0*/  BSYNC B0 ;  /* 0x0000000000007941 */ /* 0x000fea0003800000 */
.L_x_56:
[----:B------:R-:W-:-:S03]  /*7ae0*/  UMOV UR5, 0xffffffff ;  /* 0xffffffff00057882 */ /* 0x000fc60000000000 */
[----:B------:R-:W-:Y:S05]  /*7af0*/  BRA.DIV UR5, `(.L_x_68) ;  /* 0x0000000a05607947 */ /* 0x000fea000b800000 */
[----:B------:R-:W-:-:S13]  /*7b00*/  ELECT P0, URZ, PT ;  /* 0x00000000003f782f */ /* 0x000fda0003800000 */
.L_x_91:
[----:B------:R-:W-:Y:S04]  /*7b10*/  BSSY B0, `(.L_x_69) ;  /* 0x000007c000007945 */ /* 0x000fe80003800000 */
[----:B------:R-:W-:Y:S05]  /*7b20*/  @!P0 BRA `(.L_x_70) ;  /* 0x0000000400e88947 */ /* 0x000fea0003800000 */
[----:B------:R-:W-:-:S04]  /*7b30*/  LOP3.LUT R2, R2, 0x2, RZ, 0xfc, !PT ;  /* 0x0000000202027812 */ /* 0x000fc800078efcff */
[----:B------:R-:W-:-:S13]  /*7b40*/  ISETP.NE.AND P0, PT, R2, 0x3, PT ;  /* 0x000000030200780c */ /* 0x000fda0003f05270 */
[----:B------:R-:W-:Y:S05]  /*7b50*/  @!P0 BRA `(.L_x_71) ;  /* 0x0000000000048947 */ /* 0x000fea0003800000 */
[----:B------:R-:W-:Y:S01]  /*7b60*/  BPT.TRAP 0x1 ;  /* 0x000000040000795c */ /* 0x000fe20000300000 */
.L_x_71:
[----:B------:R-:W0:Y:S01]  /*7b70*/  S2R R3, SR_CgaCtaId ;  /* 0x0000000000037919 */ /* 0x000e220000008800 */
[----:B------:R-:W-:-:S04]  /*7b80*/  MOV R0, 0x400 ;  /* 0x0000040000007802 */ /* 0x000fc80000000f00 */
[----:B0-----:R-:W-:Y:S02]  /*7b90*/  LEA R3, R3, R0, 0x18 ;  /* 0x0000000003037211 */ /* 0x001fe400078ec0ff */
[----:B------:R-:W-:-:S03]  /*7ba0*/  SHF.L.U32 R0, R10, 0x1f, RZ ;  /* 0x0000001f0a007819 */ /* 0x000fc600000006ff */
[----:B------:R-:W-:-:S04]  /*7bb0*/  VIADD R3, R3, 0x68 ;  /* 0x0000006803037836 */ /* 0x000fc80000000000 */
[C---:B------:R-:W-:Y:S02]  /*7bc0*/  IMAD R7, R16.reuse, 0x8, R3 ;  /* 0x0000000810077824 */ /* 0x040fe400078e0203 */
[----:B------:R-:W-:Y:S02]  /*7bd0*/  VIADD R16, R16, 0x1 ;  /* 0x0000000110107836 */ /* 0x000fe40000000000 */
[----:B------:R-:W0:Y:S03]  /*7be0*/  SYNCS.PHASECHK.TRANS64.TRYWAIT P0, [R7+URZ], R0 ;  /* 0x00000000070075a7 */ /* 0x000e26000800017f */
[----:B------:R-:W-:-:S04]  /*7bf0*/  ISETP.NE.AND P1, PT, R16, 0xd, PT ;  /* 0x0000000d1000780c */ /* 0x000fc80003f25270 */
[----:B------:R-:W-:Y:S02]  /*7c00*/  SEL R5, RZ, 0x1, P1 ;  /* 0x00000001ff057807 */ /* 0x000fe40000800000 */
[----:B------:R-:W-:Y:S02]  /*7c10*/  SEL R16, R16, RZ, P1 ;  /* 0x000000ff10107207 */ /* 0x000fe40000800000 */
[----:B------:R-:W-:-:S03]  /*7c20*/  LOP3.LUT R5, R10, R5, RZ, 0x3c, !PT ;  /* 0x000000050a057212 */ /* 0x000fc600078e3cff */
[----:B------:R-:W-:Y:S01]  /*7c30*/  IMAD R9, R16, 0x8, R3 ;  /* 0x0000000810097824 */ /* 0x000fe200078e0203 */
[----:B------:R-:W-:Y:S01]  /*7c40*/  SHF.L.U32 R4, R5, 0x1f, RZ ;  /* 0x0000001f05047819 */ /* 0x000fe200000006ff */
[----:B0-----:R-:W-:Y:S06]  /*7c50*/  @!P0 BRA `(.L_x_72) ;  /* 0x0000000800288947 */ /* 0x001fec0003800000 */
.L_x_92:
[----:B------:R-:W1:Y:S01]  /*7c60*/  SYNCS.PHASECHK.TRANS64.TRYWAIT P0, [R9+URZ], R4 ;  /* 0x00000004090075a7 */ /* 0x000e62000800017f */
[----:B0-----:R-:W-:-:S05]  /*7c70*/  VIADD R0, R16, 0x1 ;  /* 0x0000000110007836 */ /* 0x001fca0000000000 */
[----:B------:R-:W-:-:S04]  /*7c80*/  ISETP.NE.AND P1, PT, R0, 0xd, PT ;  /* 0x0000000d0000780c */ /* 0x000fc80003f25270 */
[----:B------:R-:W-:Y:S02]  /*7c90*/  SEL R2, RZ, 0x1, P1 ;  /* 0x00000001ff027807 */ /* 0x000fe40000800000 */
[----:B------:R-:W-:Y:S02]  /*7ca0*/  SEL R0, R0, RZ, P1 ;  /* 0x000000ff00007207 */ /* 0x000fe40000800000 */
[----:B------:R-:W-:-:S03]  /*7cb0*/  LOP3.LUT R7, R5, R2, RZ, 0x3c, !PT ;  /* 0x0000000205077212 */ /* 0x000fc600078e3cff */
[----:B------:R-:W-:Y:S01]  /*7cc0*/  IMAD R6, R0, 0x8, R3 ;  /* 0x0000000800067824 */ /* 0x000fe200078e0203 */
[----:B------:R-:W-:Y:S01]  /*7cd0*/  SHF.L.U32 R5, R7, 0x1f, RZ ;  /* 0x0000001f07057819 */ /* 0x000fe200000006ff */
[----:B-1----:R-:W-:Y:S06]  /*7ce0*/  @!P0 BRA `(.L_x_73) ;  /* 0x0000000800188947 */ /* 0x002fec0003800000 */
.L_x_93:
[----:B------:R-:W1:Y:S01]  /*7cf0*/  SYNCS.PHASECHK.TRANS64.TRYWAIT P0, [R6+URZ], R5 ;  /* 0x00000005060075a7 */ /* 0x000e62000800017f */
[----:B------:R-:W-:-:S05]  /*7d00*/  VIADD R0, R0, 0x1 ;  /* 0x0000000100007836 */ /* 0x000fca0000000000 */
[----:B------:R-:W-:-:S04]  /*7d10*/  ISETP.NE.AND P1, PT, R0, 0xd, PT ;  /* 0x0000000d0000780c */ /* 0x000fc80003f25270 */
[----:B------:R-:W-:Y:S02]  /*7d20*/  SEL R2, RZ, 0x1, P1 ;  /* 0x00000001ff027807 */ /* 0x000fe40000800000 */
[----:B------:R-:W-:Y:S02]  /*7d30*/  SEL R0, R0, RZ, P1 ;  /* 0x000000ff00007207 */ /* 0x000fe40000800000 */
[----:B------:R-:W-:-:S03]  /*7d40*/  LOP3.LUT R7, R7, R2, RZ, 0x3c, !PT ;  /* 0x0000000207077212 */ /* 0x000fc600078e3cff */
[----:B0-----:R-:W-:Y:S01]  /*7d50*/  IMAD R9, R0, 0x8, R3 ;  /* 0x0000000800097824 */ /* 0x001fe200078e0203 */
[----:B------:R-:W-:Y:S01]  /*7d60*/  SHF.L.U32 R4, R7, 0x1f, RZ ;  /* 0x0000001f07047819 */ /* 0x000fe200000006ff */
[----:B-1----:R-:W-:Y:S06]  /*7d70*/  @!P0 BRA `(.L_x_74) ;  /* 0x0000000800088947 */ /* 0x002fec0003800000 */
.L_x_94:
        /* <DEDUP_REMOVED lines=9> */
.L_x_95:
        /* <DEDUP_REMOVED lines=9> */
.L_x_96:
        /* <DEDUP_REMOVED lines=9> */
.L_x_97:
        /* <DEDUP_REMOVED lines=9> */
.L_x_98:
        /* <DEDUP_REMOVED lines=9> */
.L_x_99:
        /* <DEDUP_REMOVED lines=9> */
.L_x_100:
        /* <DEDUP_REMOVED lines=9> */
.L_x_101:
        /* <DEDUP_REMOVED lines=9> */
.L_x_102:
[----:B------:R-:W1:Y:S01]  /*8200*/  SYNCS.PHASECHK.TRANS64.TRYWAIT P0, [R9+URZ], R4 ;  /* 0x00000004090075a7 */ /* 0x000e62000800017f */
[----:B------:R-:W-:-:S05]  /*8210*/  VIADD R0, R0, 0x1 ;  /* 0x0000000100007836 */ /* 0x000fca0000000000 */
[----:B------:R-:W-:-:S04]  /*8220*/  ISETP.NE.AND P1, PT, R0, 0xd, PT ;  /* 0x0000000d0000780c */ /* 0x000fc80003f25270 */
[----:B------:R-:W-:Y:S02]  /*8230*/  SEL R2, RZ, 0x1, P1 ;  /* 0x00000001ff027807 */ /* 0x000fe40000800000 */
[----:B------:R-:W-:Y:S02]  /*8240*/  SEL R0, R0, RZ, P1 ;  /* 0x000000ff00007207 */ /* 0x000fe40000800000 */
[----:B------:R-:W-:Y:S01]  /*8250*/  LOP3.LUT R2, R7, R2, RZ, 0x3c, !PT ;  /* 0x0000000207027212 */ /* 0x000fe200078e3cff */
[----:B-1----:R-:W-:Y:S06]  /*8260*/  @!P0 BRA `(.L_x_83) ;  /* 0x0000000400808947 */ /* 0x002fec0003800000 */
.L_x_103:
[----:B------:R-:W-:Y:S01]  /*8270*/  IMAD R3, R0, 0x8, R3 ;  /* 0x0000000800037824 */ /* 0x000fe200078e0203 */
[----:B------:R-:W-:-:S07]  /*8280*/  SHF.L.U32 R0, R2, 0x1f, RZ ;  /* 0x0000001f02007819 */ /* 0x000fce00000006ff */
.L_x_84:
[----:B--2---:R2:W3:Y:S02]  /*8290*/  SYNCS.PHASECHK.TRANS64.TRYWAIT P0, [R3+URZ], R0 ;  /* 0x00000000030075a7 */ /* 0x0044e4000800017f */
[----:B---3--:R-:W-:Y:S05]  /*82a0*/  @!P0 NANOSLEEP.SYNCS 0x989680 ;  /* 0x009896800000895d */ /* 0x008fea0003900000 */
[----:B------:R-:W3:Y:S02]  /*82b0*/  @!P0 SYNCS.PHASECHK.TRANS64 P0, [R3+URZ], R0 ;  /* 0x00000000030085a7 */ /* 0x000ee4000800007f */
[----:B---3--:R-:W-:Y:S05]  /*82c0*/  @!P0 BRA `(.L_x_84) ;  /* 0xfffffffc00f08947 */ /* 0x008fea000383ffff */
.L_x_70:
[----:B------:R-:W-:Y:S05]  /*82d0*/  BSYNC B0 ;  /* 0x0000000000007941 */ /* 0x000fea0003800000 */
.L_x_69:
[----:B------:R-:W-:Y:S05]  /*82e0*/  EXIT ;  /* 0x000000000000794d */ /* 0x000fea0003800000 */
.L_x_22:
[----:B-1----:R-:W-:-:S04]  /*82f0*/  IMAD.U32 R11, RZ, RZ, UR7 ;  /* 0x00000007ff0b7e24 */ /* 0x002fc8000f8e00ff */
[----:B------:R1:W4:Y:S03]  /*8300*/  SYNCS.PHASECHK.TRANS64.TRYWAIT P0, [R11+URZ], R10 ;  /* 0x0000000a0b0075a7 */ /* 0x000326000800017f */
[----:B----4-:R-:W-:Y:S05]  /*8310*/  @!P0 NANOSLEEP.SYNCS 0x989680 ;  /* 0x009896800000895d */ /* 0x010fea0003900000 */
[----:B------:R-:W4:Y:S02]  /*8320*/  @!P0 SYNCS.PHASECHK.TRANS64 P0, [R11+URZ], R10 ;  /* 0x0000000a0b0085a7 */ /* 0x000f24000800007f */
[----:B----4-:R-:W-:Y:S05]  /*8330*/  @!P0 BRA `(.L_x_22) ;  /* 0xfffffffc00ec8947 */ /* 0x010fea000383ffff */
[----:B------:R-:W-:Y:S05]  /*8340*/  BRA `(.L_x_21) ;  /* 0xffffff9400307947 */ /* 0x000fea000383ffff */
.L_x_28:
[----:B-1----:R-:W-:-:S04]  /*8350*/  IMAD.U32 R13, RZ, RZ, UR12 ;  /* 0x0000000cff0d7e24 */ /* 0x002fc8000f8e00ff */
[----:B------:R1:W4:Y:S03]  /*8360*/  SYNCS.PHASECHK.TRANS64.TRYWAIT P0, [R13+URZ], R12 ;  /* 0x0000000c0d0075a7 */ /* 0x000326000800017f */
[----:B----4-:R-:W-:Y:S05]  /*8370*/  @!P0 NANOSLEEP.SYNCS 0x989680 ;  /* 0x009896800000895d */ /* 0x010fea0003900000 */
[----:B------:R-:W4:Y:S02]  /*8380*/  @!P0 SYNCS.PHASECHK.TRANS64 P0, [R13+URZ], R12 ;  /* 0x0000000c0d0085a7 */ /* 0x000f24000800007f */
[----:B----4-:R-:W-:Y:S05]  /*8390*/  @!P0 BRA `(.L_x_28) ;  /* 0xfffffffc00ec8947 */ /* 0x010fea000383ffff */
[----:B------:R-:W-:Y:S05]  /*83a0*/  BRA `(.L_x_27) ;  /* 0xffffff9800d07947 */ /* 0x000fea000383ffff */
.L_x_57:
[----:B------:R-:W-:Y:S01]  /*83b0*/  BSSY B1, `(.L_x_85) ;  /* 0x0000006000017945 */ /* 0x000fe20003800000 */
[----:B------:R-:W-:-:S07]  /*83c0*/  IMAD.MOV.U32 R8, RZ, RZ, -0x1 ;  /* 0xffffffffff087424 */ /* 0x000fce00078e00ff */
[----:B------:R-:W-:Y:S05]  /*83d0*/  WARPSYNC.COLLECTIVE R8, `(.L_x_86) ;  /* 0x00000000080c7348 */ /* 0x000fea0003c00000 */
[----:B------:R-:W-:Y:S02]  /*83e0*/  ELECT P0, UR62, PT ;  /* 0x00000000003e782f */ /* 0x000fe40003800000 */
[----:B------:R-:W-:Y:S01]  /*83f0*/  MOV R8, UR62 ;  /* 0x0000003e00087c02 */ /* 0x000fe20008000f00 */
[----:B------:R-:W-:Y:S10]  /*8400*/  ENDCOLLECTIVE ;  /* 0x000000000000791b */ /* 0x000ff40003800000 */
.L_x_86:
[----:B------:R-:W-:Y:S05]  /*8410*/  BSYNC B1 ;  /* 0x0000000000017941 */ /* 0x000fea0003800000 */
.L_x_85:
[----:B------:R-:W-:Y:S05]  /*8420*/  BRA `(.L_x_87) ;  /* 0xffffffe800f87947 */ /* 0x000fea000383ffff */
.L_x_60:
[----:B0-----:R0:W1:Y:S02]  /*8430*/  SYNCS.PHASECHK.TRANS64.TRYWAIT P0, [R20+URZ+0x68], R9 ;  /* 0x00006809140075a7 */ /* 0x001064000800017f */
[----:B-1----:R-:W-:Y:S05]  /*8440*/  @!P0 NANOSLEEP.SYNCS 0x989680 ;  /* 0x009896800000895d */ /* 0x002fea0003900000 */
[----:B------:R-:W1:Y:S02]  /*8450*/  @!P0 SYNCS.PHASECHK.TRANS64 P0, [R20+URZ+0x68], R9 ;  /* 0x00006809140085a7 */ /* 0x000e64000800007f */
[----:B-1----:R-:W-:Y:S05]  /*8460*/  @!P0 BRA `(.L_x_60) ;  /* 0xfffffffc00f08947 */ /* 0x002fea000383ffff */
[----:B------:R-:W-:Y:S05]  /*8470*/  BRA `(.L_x_88) ;  /* 0xffffffec00307947 */ /* 0x000fea000383ffff */
.L_x_68:
[----:B------:R-:W-:Y:S01]  /*8480*/  BSSY B0, `(.L_x_89) ;  /* 0x0000006000007945 */ /* 0x000fe20003800000 */
[----:B------:R-:W-:-:S07]  /*8490*/  IMAD.MOV.U32 R8, RZ, RZ, -0x1 ;  /* 0xffffffffff087424 */ /* 0x000fce00078e00ff */
[----:B------:R-:W-:Y:S05]  /*84a0*/  WARPSYNC.COLLECTIVE R8, `(.L_x_90) ;  /* 0x00000000080c7348 */ /* 0x000fea0003c00000 */
[----:B------:R-:W-:Y:S02]  /*84b0*/  ELECT P0, UR62, PT ;  /* 0x00000000003e782f */ /* 0x000fe40003800000 */
[----:B------:R-:W-:Y:S01]  /*84c0*/  MOV R8, UR62 ;  /* 0x0000003e00087c02 */ /* 0x000fe20008000f00 */
[----:B------:R-:W-:Y:S10]  /*84d0*/  ENDCOLLECTIVE ;  /* 0x000000000000791b */ /* 0x000ff40003800000 */
.L_x_90:
[----:B------:R-:W-:Y:S05]  /*84e0*/  BSYNC B0 ;  /* 0x0000000000007941 */ /* 0x000fea0003800000 */
.L_x_89:
[----:B------:R-:W-:Y:S05]  /*84f0*/  BRA `(.L_x_91) ;  /* 0xfffffff400847947 */ /* 0x000fea000383ffff */
.L_x_72:
[----:B0-----:R0:W1:Y:S02]  /*8500*/  SYNCS.PHASECHK.TRANS64.TRYWAIT P0, [R7+URZ], R0 ;  /* 0x00000000070075a7 */ /* 0x001064000800017f */
[----:B-1----:R-:W-:Y:S05]  /*8510*/  @!P0 NANOSLEEP.SYNCS 0x989680 ;  /* 0x009896800000895d */ /* 0x002fea0003900000 */
[----:B------:R-:W1:Y:S02]  /*8520*/  @!P0 SYNCS.PHASECHK.TRANS64 P0, [R7+URZ], R0 ;  /* 0x00000000070085a7 */ /* 0x000e64000800007f */
[----:B-1----:R-:W-:Y:S05]  /*8530*/  @!P0 BRA `(.L_x_72) ;  /* 0xfffffffc00f08947 */ /* 0x002fea000383ffff */
[----:B------:R-:W-:Y:S05]  /*8540*/  BRA `(.L_x_92) ;  /* 0xfffffff400c47947 */ /* 0x000fea000383ffff */
.L_x_73:
[----:B0-----:R0:W1:Y:S02]  /*8550*/  SYNCS.PHASECHK.TRANS64.TRYWAIT P0, [R9+URZ], R4 ;  /* 0x00000004090075a7 */ /* 0x001064000800017f */
[----:B-1----:R-:W-:Y:S05]  /*8560*/  @!P0 NANOSLEEP.SYNCS 0x989680 ;  /* 0x009896800000895d */ /* 0x002fea0003900000 */
[----:B------:R-:W1:Y:S02]  /*8570*/  @!P0 SYNCS.PHASECHK.TRANS64 P0, [R9+URZ], R4 ;  /* 0x00000004090085a7 */ /* 0x000e64000800007f */
[----:B-1----:R-:W-:Y:S05]  /*8580*/  @!P0 BRA `(.L_x_73) ;  /* 0xfffffffc00f08947 */ /* 0x002fea000383ffff */
[----:B------:R-:W-:Y:S05]  /*8590*/  BRA `(.L_x_93) ;  /* 0xfffffff400d47947 */ /* 0x000fea000383ffff */
.L_x_74:
[----:B0-----:R0:W1:Y:S02]  /*85a0*/  SYNCS.PHASECHK.TRANS64.TRYWAIT P0, [R6+URZ], R5 ;  /* 0x00000005060075a7 */ /* 0x001064000800017f */
[----:B-1----:R-:W-:Y:S05]  /*85b0*/  @!P0 NANOSLEEP.SYNCS 0x989680 ;  /* 0x009896800000895d */ /* 0x002fea0003900000 */
[----:B------:R-:W1:Y:S02]  /*85c0*/  @!P0 SYNCS.PHASECHK.TRANS64 P0, [R6+URZ], R5 ;  /* 0x00000005060085a7 */ /* 0x000e64000800007f */
[----:B-1----:R-:W-:Y:S05]  /*85d0*/  @!P0 BRA `(.L_x_74) ;  /* 0xfffffffc00f08947 */ /* 0x002fea000383ffff */
[----:B------:R-:W-:Y:S05]  /*85e0*/  BRA `(.L_x_94) ;  /* 0xfffffff400e47947 */ /* 0x000fea000383ffff */
.L_x_75:
[----:B0-----:R0:W1:Y:S02]  /*85f0*/  SYNCS.PHASECHK.TRANS64.TRYWAIT P0, [R9+URZ], R4 ;  /* 0x00000004090075a7 */ /* 0x001064000800017f */
[----:B-1----:R-:W-:Y:S05]  /*8600*/  @!P0 NANOSLEEP.SYNCS 0x989680 ;  /* 0x009896800000895d */ /* 0x002fea0003900000 */
[----:B------:R-:W1:Y:S02]  /*8610*/  @!P0 SYNCS.PHASECHK.TRANS64 P0, [R9+URZ], R4 ;  /* 0x00000004090085a7 */ /* 0x000e64000800007f */
[----:B-1----:R-:W-:Y:S05]  /*8620*/  @!P0 BRA `(.L_x_75) ;  /* 0xfffffffc00f08947 */ /* 0x002fea000383ffff */
[----:B------:R-:W-:Y:S05]  /*8630*/  BRA `(.L_x_95) ;  /* 0xfffffff400f47947 */ /* 0x000fea000383ffff */
.L_x_76:
[----:B0-----:R0:W1:Y:S02]  /*8640*/  SYNCS.PHASECHK.TRANS64.TRYWAIT P0, [R6+URZ], R5 ;  /* 0x00000005060075a7 */ /* 0x001064000800017f */
[----:B-1----:R-:W-:Y:S05]  /*8650*/  @!P0 NANOSLEEP.SYNCS 0x989680 ;  /* 0x009896800000895d */ /* 0x002fea0003900000 */
[----:B------:R-:W1:Y:S02]  /*8660*/  @!P0 SYNCS.PHASECHK.TRANS64 P0, [R6+URZ], R5 ;  /* 0x00000005060085a7 */ /* 0x000e64000800007f */
[----:B-1----:R-:W-:Y:S05]  /*8670*/  @!P0 BRA `(.L_x_76) ;  /* 0xfffffffc00f08947 */ /* 0x002fea000383ffff */
[----:B------:R-:W-:Y:S05]  /*8680*/  BRA `(.L_x_96) ;  /* 0xfffffff800047947 */ /* 0x000fea000383ffff */
.L_x_77:
[----:B0-----:R0:W1:Y:S02]  /*8690*/  SYNCS.PHASECHK.TRANS64.TRYWAIT P0, [R9+URZ], R4 ;  /* 0x00000004090075a7 */ /* 0x001064000800017f */
[----:B-1----:R-:W-:Y:S05]  /*86a0*/  @!P0 NANOSLEEP.SYNCS 0x989680 ;  /* 0x009896800000895d */ /* 0x002fea0003900000 */
[----:B------:R-:W1:Y:S02]  /*86b0*/  @!P0 SYNCS.PHASECHK.TRANS64 P0, [R9+URZ], R4 ;  /* 0x00000004090085a7 */ /* 0x000e64000800007f */
[----:B-1----:R-:W-:Y:S05]  /*86c0*/  @!P0 BRA `(.L_x_77) ;  /* 0xfffffffc00f08947 */ /* 0x002fea000383ffff */
[----:B------:R-:W-:Y:S05]  /*86d0*/  BRA `(.L_x_97) ;  /* 0xfffffff800147947 */ /* 0x000fea000383ffff */
.L_x_78:
[----:B0-----:R0:W1:Y:S02]  /*86e0*/  SYNCS.PHASECHK.TRANS64.TRYWAIT P0, [R6+URZ], R5 ;  /* 0x00000005060075a7 */ /* 0x001064000800017f */
[----:B-1----:R-:W-:Y:S05]  /*86f0*/  @!P0 NANOSLEEP.SYNCS 0x989680 ;  /* 0x009896800000895d */ /* 0x002fea0003900000 */
[----:B------:R-:W1:Y:S02]  /*8700*/  @!P0 SYNCS.PHASECHK.TRANS64 P0, [R6+URZ], R5 ;  /* 0x00000005060085a7 */ /* 0x000e64000800007f */
[----:B-1----:R-:W-:Y:S05]  /*8710*/  @!P0 BRA `(.L_x_78) ;  /* 0xfffffffc00f08947 */ /* 0x002fea000383ffff */
[----:B------:R-:W-:Y:S05]  /*8720*/  BRA `(.L_x_98) ;  /* 0xfffffff800247947 */ /* 0x000fea000383ffff */
.L_x_79:
[----:B0-----:R0:W1:Y:S02]  /*8730*/  SYNCS.PHASECHK.TRANS64.TRYWAIT P0, [R9+URZ], R4 ;  /* 0x00000004090075a7 */ /* 0x001064000800017f */
[----:B-1----:R-:W-:Y:S05]  /*8740*/  @!P0 NANOSLEEP.SYNCS 0x989680 ;  /* 0x009896800000895d */ /* 0x002fea0003900000 */
[----:B------:R-:W1:Y:S02]  /*8750*/  @!P0 SYNCS.PHASECHK.TRANS64 P0, [R9+URZ], R4 ;  /* 0x00000004090085a7 */ /* 0x000e64000800007f */
[----:B-1----:R-:W-:Y:S05]  /*8760*/  @!P0 BRA `(.L_x_79) ;  /* 0xfffffffc00f08947 */ /* 0x002fea000383ffff */
[----:B------:R-:W-:Y:S05]  /*8770*/  BRA `(.L_x_99) ;  /* 0xfffffff800347947 */ /* 0x000fea000383ffff */
.L_x_80:
[----:B0-----:R0:W1:Y:S02]  /*8780*/  SYNCS.PHASECHK.TRANS64.TRYWAIT P0, [R6+URZ], R5 ;  /* 0x00000005060075a7 */ /* 0x001064000800017f */
[----:B-1----:R-:W-:Y:S05]  /*8790*/  @!P0 NANOSLEEP.SYNCS 0x989680 ;  /* 0x009896800000895d */ /* 0x002fea0003900000 */
[----:B------:R-:W1:Y:S02]  /*87a0*/  @!P0 SYNCS.PHASECHK.TRANS64 P0, [R6+URZ], R5 ;  /* 0x00000005060085a7 */ /* 0x000e64000800007f */
[----:B-1----:R-:W-:Y:S05]  /*87b0*/  @!P0 BRA `(.L_x_80) ;  /* 0xfffffffc00f08947 */ /* 0x002fea000383ffff */
[----:B------:R-:W-:Y:S05]  /*87c0*/  BRA `(.L_x_100) ;  /* 0xfffffff800447947 */ /* 0x000fea000383ffff */
.L_x_81:
[----:B0-----:R0:W1:Y:S02]  /*87d0*/  SYNCS.PHASECHK.TRANS64.TRYWAIT P0, [R9+URZ], R4 ;  /* 0x00000004090075a7 */ /* 0x001064000800017f */
[----:B-1----:R-:W-:Y:S05]  /*87e0*/  @!P0 NANOSLEEP.SYNCS 0x989680 ;  /* 0x009896800000895d */ /* 0x002fea0003900000 */
[----:B------:R-:W1:Y:S02]  /*87f0*/  @!P0 SYNCS.PHASECHK.TRANS64 P0, [R9+URZ], R4 ;  /* 0x00000004090085a7 */ /* 0x000e64000800007f */
[----:B-1----:R-:W-:Y:S05]  /*8800*/  @!P0 BRA `(.L_x_81) ;  /* 0xfffffffc00f08947 */ /* 0x002fea000383ffff */
[----:B------:R-:W-:Y:S05]  /*8810*/  BRA `(.L_x_101) ;  /* 0xfffffff800547947 */ /* 0x000fea000383ffff */
.L_x_82:
[----:B0-----:R0:W1:Y:S02]  /*8820*/  SYNCS.PHASECHK.TRANS64.TRYWAIT P0, [R6+URZ], R5 ;  /* 0x00000005060075a7 */ /* 0x001064000800017f */
[----:B-1----:R-:W-:Y:S05]  /*8830*/  @!P0 NANOSLEEP.SYNCS 0x989680 ;  /* 0x009896800000895d */ /* 0x002fea0003900000 */
[----:B------:R-:W1:Y:S02]  /*8840*/  @!P0 SYNCS.PHASECHK.TRANS64 P0, [R6+URZ], R5 ;  /* 0x00000005060085a7 */ /* 0x000e64000800007f */
[----:B-1----:R-:W-:Y:S05]  /*8850*/  @!P0 BRA `(.L_x_82) ;  /* 0xfffffffc00f08947 */ /* 0x002fea000383ffff */
[----:B------:R-:W-:Y:S05]  /*8860*/  BRA `(.L_x_102) ;  /* 0xfffffff800647947 */ /* 0x000fea000383ffff */
.L_x_83:
[----:B-1----:R1:W2:Y:S02]  /*8870*/  SYNCS.PHASECHK.TRANS64.TRYWAIT P0, [R9+URZ], R4 ;  /* 0x00000004090075a7 */ /* 0x0022a4000800017f */
[----:B--2---:R-:W-:Y:S05]  /*8880*/  @!P0 NANOSLEEP.SYNCS 0x989680 ;  /* 0x009896800000895d */ /* 0x004fea0003900000 */
[----:B------:R-:W2:Y:S02]  /*8890*/  @!P0 SYNCS.PHASECHK.TRANS64 P0, [R9+URZ], R4 ;  /* 0x00000004090085a7 */ /* 0x000ea4000800007f */
[----:B--2---:R-:W-:Y:S05]  /*88a0*/  @!P0 BRA `(.L_x_83) ;  /* 0xfffffffc00f08947 */ /* 0x004fea000383ffff */
[----:B------:R-:W-:Y:S05]  /*88b0*/  BRA `(.L_x_103) ;  /* 0xfffffff8006c7947 */ /* 0x000fea000383ffff */
.L_x_104:
[----:B------:R-:W-:-:S00]  /*88c0*/  BRA `(.L_x_104) ;  /* 0xfffffffc00fc7947 */ /* 0x000fc0000383ffff */
[----:B------:R-:W-:-:S00]  /*88d0*/  NOP ;  /* 0x0000000000007918 */ /* 0x000fc00000000000 */
        /* <DEDUP_REMOVED lines=10> */
.L_x_105:


//--------------------- .nv.shared._ZN7cutlass13device_kernelINS_4gemm6kernel13GemmUniversalIN4cute5tupleIJiiiiEEENS1_10collective13CollectiveMmaINS1_37MainloopSm90TmaGmmaWarpSpecializedFP8ILi13ENS5_IJNS4_1CILi2EEENSA_ILi1EEESC_EEENS1_35KernelTmaWarpSpecializedCooperativeEEENS5_IJNSA_ILi512EEENSA_ILi16EEENSA_ILi32EEEEEENS_12float_e4m3_tENS5_IJlSC_lEEESK_SL_NS4_8TiledMMAINS4_8MMA_AtomIJNS4_4SM904GMMA30MMA_64x16x32_F32E4M3E4M3_SS_TNILNSP_7ScaleInE1ELSR_1EEEEEENS4_6LayoutISD_NS5_IJSC_NSA_ILi0EEESV_EEEEENS5_IJNS4_10UnderscoreESY_SY_EEEEENS4_13SM90_TMA_LOADENS4_14ComposedLayoutINS4_7SwizzleILi1ELi4ELi3EEENS4_18smem_ptr_flag_bitsILi8EEENSU_INS5_IJNSA_ILi8EEESI_EEENS5_IJSI_SC_EEEEEEEvNS4_8identityENS4_23SM90_TMA_LOAD_MULTICASTES1B_vS1C_EENS_8epilogue10collective6detail29Sm90TmaWarpSpecializedAdapterINS1G_15DefaultEpilogueISK_SL_SL_NS1F_6thread17LinearCombinationISK_Li1EffLNS1K_9ScaleType4KindE0ELNS_15FloatRoundStyleE2ESK_EENS1_15EpilogueDefaultEEEEEvvEEEEvNT_6ParamsE --------------------------
	.section	.nv.shared._ZN7cutlass13device_kernelINS_4gemm6kernel13GemmUniversalIN4cute5tupleIJiiiiEEENS1_10collective13CollectiveMmaINS1_37MainloopSm90TmaGmmaWarpSpecializedFP8ILi13ENS5_IJNS4_1CILi2EEENSA_ILi1EEESC_EEENS1_35KernelTmaWarpSpecializedCooperativeEEENS5_IJNSA_ILi512EEENSA_ILi16EEENSA_ILi32EEEEEENS_12float_e4m3_tENS5_IJlSC_lEEESK_SL_NS4_8TiledMMAINS4_8MMA_AtomIJNS4_4SM904GMMA30MMA_64x16x32_F32E4M3E4M3_SS_TNILNSP_7ScaleInE1ELSR_1EEEEEENS4_6LayoutISD_NS5_IJSC_NSA_ILi0EEESV_EEEEENS5_IJNS4_10UnderscoreESY_SY_EEEEENS4_13SM90_TMA_LOADENS4_14ComposedLayoutINS4_7SwizzleILi1ELi4ELi3EEENS4_18smem_ptr_flag_bitsILi8EEENSU_INS5_IJNSA_ILi8EEESI_EEENS5_IJSI_SC_EEEEEEEvNS4_8identityENS4_23SM90_TMA_LOAD_MULTICASTES1B_vS1C_EENS_8epilogue10collective6detail29Sm90TmaWarpSpecializedAdapterINS1G_15DefaultEpilogueISK_SL_SL_NS1F_6thread17LinearCombinationISK_Li1EffLNS1K_9ScaleType4KindE0ELNS_15FloatRoundStyleE2ESK_EENS1_15EpilogueDefaultEEEEEvvEEEEvNT_6ParamsE,"aw",@nobits
	.sectionflags	@""
	.align	16
	.zero		1024


//--------------------- .nv.shared.reserved.0     --------------------------
	.section	.nv.shared.reserved.0,"aw",@nobits
	.weak		__nv_reservedSMEM_offset_0_alias
	.size		__nv_reservedSMEM_offset_0_alias, 0, 0
	.other		__nv_reservedSMEM_offset_0_alias,@"STO_CUDA_RESERVED_SHARED STV_DEFAULT"
__nv_reservedSMEM_offset_0_alias:
	.zero		0


//--------------------- .nv.global                --------------------------
	.section	.nv.global,"aw",@nobits
.nv.global:
	.type		_ZN39_INTERNAL_f016cc24_4_k_cu_81278ab4_92014cute1_E,@object
	.size		_ZN39_INTERNAL_f016cc24_4_k_cu_81278ab4_92014cute1_E,(_ZN39_INTERNAL_f016cc24_4_k_cu_81278ab4_92014cuda3std3__45__cpo6cbeginE - _ZN39_INTERNAL_f016cc24_4_k_cu_81278ab4_92014cute1_E)
_ZN39_INTERNAL_f016cc24_4_k_cu_81278ab4_92014cute1_E:
	.zero		1
	.type		_ZN39_INTERNAL_f016cc24_4_k_cu_81278ab4_92014cuda3std3__45__cpo6cbeginE,@object
	.size		_ZN39_INTERNAL_f016cc24_4_k_cu_81278ab4_92014cuda3std3__45__cpo6cbeginE,(_ZN39_INTERNAL_f016cc24_4_k_cu_81278ab4_92014cuda3std3__48in_placeE - _ZN39_INTERNAL_f016cc24_4_k_cu_81278ab4_92014cuda3std3__45__cpo6cbeginE)
_ZN39_INTERNAL_f016cc24_4_k_cu_81278ab4_92014cuda3std3__45__cpo6cbeginE:
	.zero		1
	.type		_ZN39_INTERNAL_f016cc24_4_k_cu_81278ab4_92014cuda3std3__48in_placeE,@object
	.size		_ZN39_INTERNAL_f016cc24_4_k_cu_81278ab4_92014cuda3std3__48in_placeE,(_ZN39_INTERNAL_f016cc24_4_k_cu_81278ab4_92014cuda3std6ranges3__45__cpo9iter_moveE - _ZN39_INTERNAL_f016cc24_4_k_cu_81278ab4_92014cuda3std3__48in_placeE)
_ZN39_INTERNAL_f016cc24_4_k_cu_81278ab4_92014cuda3std3__48in_placeE:
	.zero		1
	.type		_ZN39_INTERNAL_f016cc24_4_k_cu_81278ab4_92014cuda3std6ranges3__45__cpo9iter_moveE,@object
	.size		_ZN39_INTERNAL_f016cc24_4_k_cu_81278ab4_92014cuda3std6ranges3__45__cpo9iter_moveE,(_ZN39_INTERNAL_f016cc24_4_k_cu_81278ab4_92014cuda3std3__45__cpo5beginE - _ZN39_INTERNAL_f016cc24_4_k_cu_81278ab4_92014cuda3std6ranges3__45__cpo9iter_moveE)
_ZN39_INTERNAL_f016cc24_4_k_cu_81278ab4_92014cuda3std6ranges3__45__cpo9iter_moveE:
	.zero		1
	.type		_ZN39_INTERNAL_f016cc24_4_k_cu_81278ab4_92014cuda3std3__45__cpo5beginE,@object
	.size		_ZN39_INTERNAL_f016cc24_4_k_cu_81278ab4_92014cuda3std3__45__cpo5beginE,(_ZN39_INTERNAL_f016cc24_4_k_cu_81278ab4_92014cuda3std3__441_GLOBAL__N__f016cc24_4_k_cu_81278ab4_92016ignoreE - _ZN39_INTERNAL_f016cc24_4_k_cu_81278ab4_92014cuda3std3__45__cpo5beginE)
_ZN39_INTERNAL_f016cc24_4_k_cu_81278ab4_92014cuda3std3__45__cpo5beginE:
	.zero		1
	.type		_ZN39_INTERNAL_f016cc24_4_k_cu_81278ab4_92014cuda3std3__441_GLOBAL__N__f016cc24_4_k_cu_81278ab4_92016ignoreE,@object
	.size		_ZN39_INTERNAL_f016cc24_4_k_cu_81278ab4_92014cuda3std3__441_GLOBAL__N__f016cc24_4_k_cu_81278ab4_92016ignoreE,(_ZN39_INTERNAL_f016cc24_4_k_cu_81278ab4_92014cute7productE - _ZN39_INTERNAL_f016cc24_4_k_cu_81278ab4_92014cuda3std3__441_GLOBAL__N__f016cc24_4_k_cu_81278ab4_92016ignoreE)
_ZN39_INTERNAL_f016cc24_4_k_cu_81278ab4_92014cuda3std3__441_GLOBAL__N__f016cc24_4_k_cu_81278ab4_92016ignoreE:
	.zero		1
	.type		_ZN39_INTERNAL_f016cc24_4_k_cu_81278ab4_92014cute7productE,@object
	.size		_ZN39_INTERNAL_f016cc24_4_k_cu_81278ab4_92014cute7productE,(_ZN39_INTERNAL_f016cc24_4_k_cu_81278ab4_92014cuda3std3__45__cpo3endE - _ZN39_INTERNAL_f016cc24_4_k_cu_81278ab4_92014cute7productE)
_ZN39_INTERNAL_f016cc24_4_k_cu_81278ab4_92014cute7productE:
	.zero		1
	.type		_ZN39_INTERNAL_f016cc24_4_k_cu_81278ab4_92014cuda3std3__45__cpo3endE,@object
	.size		_ZN39_INTERNAL_f016cc24_4_k_cu_81278ab4_92014cuda3std3__45__cpo3endE,(_ZN39_INTERNAL_f016cc24_4_k_cu_81278ab4_92014cuda3std3__419piecewise_constructE - _ZN39_INTERNAL_f016cc24_4_k_cu_81278ab4_92014cuda3std3__45__cpo3endE)
_ZN39_INTERNAL_f016cc24_4_k_cu_81278ab4_92014cuda3std3__45__cpo3endE:
	.zero		1
	.type		_ZN39_INTERNAL_f016cc24_4_k_cu_81278ab4_92014cuda3std3__419piecewise_constructE,@object
	.size		_ZN39_INTERNAL_f016cc24_4_k_cu_81278ab4_92014cuda3std3__419piecewise_constructE,(_ZN39_INTERNAL_f016cc24_4_k_cu_81278ab4_92014cuda3std3__45__cpo4cendE - _ZN39_INTERNAL_f016cc24_4_k_cu_81278ab4_92014cuda3std3__419piecewise_constructE)
_ZN39_INTERNAL_f016cc24_4_k_cu_81278ab4_92014cuda3std3__419piecewise_constructE:
	.zero		1
	.type		_ZN39_INTERNAL_f016cc24_4_k_cu_81278ab4_92014cuda3std3__45__cpo4cendE,@object
	.size		_ZN39_INTERNAL_f016cc24_4_k_cu_81278ab4_92014cuda3std3__45__cpo4cendE,(_ZN39_INTERNAL_f016cc24_4_k_cu_81278ab4_92014cuda3std6ranges3__45__cpo4swapE - _ZN39_INTERNAL_f016cc24_4_k_cu_81278ab4_92014cuda3std3__45__cpo4cendE)
_ZN39_INTERNAL_f016cc24_4_k_cu_81278ab4_92014cuda3std3__45__cpo4cendE:
	.zero		1
	.type		_ZN39_INTERNAL_f016cc24_4_k_cu_81278ab4_92014cuda3std6ranges3__45__cpo4swapE,@object
	.size		_ZN39_INTERNAL_f016cc24_4_k_cu_81278ab4_92014cuda3std6ranges3__45__cpo4swapE,(.L_7 - _ZN39_INTERNAL_f016cc24_4_k_cu_81278ab4_92014cuda3std6ranges3__45__cpo4swapE)
_ZN39_INTERNAL_f016cc24_4_k_cu_81278ab4_92014cuda3std6ranges3__45__cpo4swapE:
	.zero		1
.L_7:


//--------------------- .nv.constant0._ZN7cutlass13device_kernelINS_4gemm6kernel13GemmUniversalIN4cute5tupleIJiiiiEEENS1_10collective13CollectiveMmaINS1_37MainloopSm90TmaGmmaWarpSpecializedFP8ILi13ENS5_IJNS4_1CILi2EEENSA_ILi1EEESC_EEENS1_35KernelTmaWarpSpecializedCooperativeEEENS5_IJNSA_ILi512EEENSA_ILi16EEENSA_ILi32EEEEEENS_12float_e4m3_tENS5_IJlSC_lEEESK_SL_NS4_8TiledMMAINS4_8MMA_AtomIJNS4_4SM904GMMA30MMA_64x16x32_F32E4M3E4M3_SS_TNILNSP_7ScaleInE1ELSR_1EEEEEENS4_6LayoutISD_NS5_IJSC_NSA_ILi0EEESV_EEEEENS5_IJNS4_10UnderscoreESY_SY_EEEEENS4_13SM90_TMA_LOADENS4_14ComposedLayoutINS4_7SwizzleILi1ELi4ELi3EEENS4_18smem_ptr_flag_bitsILi8EEENSU_INS5_IJNSA_ILi8EEESI_EEENS5_IJSI_SC_EEEEEEEvNS4_8identityENS4_23SM90_TMA_LOAD_MULTICASTES1B_vS1C_EENS_8epilogue10collective6detail29Sm90TmaWarpSpecializedAdapterINS1G_15DefaultEpilogueISK_SL_SL_NS1F_6thread17LinearCombinationISK_Li1EffLNS1K_9ScaleType4KindE0ELNS_15FloatRoundStyleE2ESK_EENS1_15EpilogueDefaultEEEEEvvEEEEvNT_6ParamsE --------------------------
	.section	.nv.constant0._ZN7cutlass13device_kernelINS_4gemm6kernel13GemmUniversalIN4cute5tupleIJiiiiEEENS1_10collective13CollectiveMmaINS1_37MainloopSm90TmaGmmaWarpSpecializedFP8ILi13ENS5_IJNS4_1CILi2EEENSA_ILi1EEESC_EEENS1_35KernelTmaWarpSpecializedCooperativeEEENS5_IJNSA_ILi512EEENSA_ILi16EEENSA_ILi32EEEEEENS_12float_e4m3_tENS5_IJlSC_lEEESK_SL_NS4_8TiledMMAINS4_8MMA_AtomIJNS4_4SM904GMMA30MMA_64x16x32_F32E4M3E4M3_SS_TNILNSP_7ScaleInE1ELSR_1EEEEEENS4_6LayoutISD_NS5_IJSC_NSA_ILi0EEESV_EEEEENS5_IJNS4_10UnderscoreESY_SY_EEEEENS4_13SM90_TMA_LOADENS4_14ComposedLayoutINS4_7SwizzleILi1ELi4ELi3EEENS4_18smem_ptr_flag_bitsILi8EEENSU_INS5_IJNSA_ILi8EEESI_EEENS5_IJSI_SC_EEEEEEEvNS4_8identityENS4_23SM90_TMA_LOAD_MULTICASTES1B_vS1C_EENS_8epilogue10collective6detail29Sm90TmaWarpSpecializedAdapterINS1G_15DefaultEpilogueISK_SL_SL_NS1F_6thread17LinearCombinationISK_Li1EffLNS1K_9ScaleType4KindE0ELNS_15FloatRoundStyleE2ESK_EENS1_15EpilogueDefaultEEEEEvvEEEEvNT_6ParamsE,"a",@progbits
	.sectionflags	@""
	.align	4
.nv.constant0._ZN7cutlass13device_kernelINS_4gemm6kernel13GemmUniversalIN4cute5tupleIJiiiiEEENS1_10collective13CollectiveMmaINS1_37MainloopSm90TmaGmmaWarpSpecializedFP8ILi13ENS5_IJNS4_1CILi2EEENSA_ILi1EEESC_EEENS1_35KernelTmaWarpSpecializedCooperativeEEENS5_IJNSA_ILi512EEENSA_ILi16EEENSA_ILi32EEEEEENS_12float_e4m3_tENS5_IJlSC_lEEESK_SL_NS4_8TiledMMAINS4_8MMA_AtomIJNS4_4SM904GMMA30MMA_64x16x32_F32E4M3E4M3_SS_TNILNSP_7ScaleInE1ELSR_1EEEEEENS4_6LayoutISD_NS5_IJSC_NSA_ILi0EEESV_EEEEENS5_IJNS4_10UnderscoreESY_SY_EEEEENS4_13SM90_TMA_LOADENS4_14ComposedLayoutINS4_7SwizzleILi1ELi4ELi3EEENS4_18smem_ptr_flag_bitsILi8EEENSU_INS5_IJNSA_ILi8EEESI_EEENS5_IJSI_SC_EEEEEEEvNS4_8identityENS4_23SM90_TMA_LOAD_MULTICASTES1B_vS1C_EENS_8epilogue10collective6detail29Sm90TmaWarpSpecializedAdapterINS1G_15DefaultEpilogueISK_SL_SL_NS1F_6thread17LinearCombinationISK_Li1EffLNS1K_9ScaleType4KindE0ELNS_15FloatRoundStyleE2ESK_EENS1_15EpilogueDefaultEEEEEvvEEEEvNT_6ParamsE:
	.zero		1664


//--------------------- SYMBOLS --------------------------

	.type		.nv.reservedSmem.offset0,@object
	.size		.nv.reservedSmem.offset0,0x4
